//
// Generated by NVIDIA NVVM Compiler
//
// Compiler Build ID: CL-36424714
// Cuda compilation tools, release 13.0, V13.0.88
// Based on NVVM 20.0.0
//

.version 9.0
.target sm_100
.address_size 64

	// .globl	qmc_mapper

.visible .entry qmc_mapper(
	.param .u64 .ptr .align 1 qmc_mapper_param_0,
	.param .u64 qmc_mapper_param_1,
	.param .u64 qmc_mapper_param_2
)
{
	.reg .pred 	%p<53>;
	.reg .b16 	%rs<138>;
	.reg .b32 	%r<301>;
	.reg .b32 	%f<266>;
	.reg .b64 	%rd<15>;

	ld.param.u64 	%rd4, [qmc_mapper_param_1];
	mov.u32 	%r26, %ctaid.x;
	mov.u32 	%r27, %ntid.x;
	mov.u32 	%r28, %tid.x;
	mad.lo.s32 	%r29, %r26, %r27, %r28;
	cvt.s64.s32 	%rd5, %r29;
	setp.le.s64 	%p1, %rd4, %rd5;
	@%p1 bra 	$L__BB0_56;
	ld.param.u64 	%rd13, [qmc_mapper_param_2];
	cvt.u32.u64 	%r30, %rd13;
	mov.u32 	%r31, %ctaid.x;
	mov.u32 	%r32, %ntid.x;
	mov.u32 	%r33, %tid.x;
	mad.lo.s32 	%r34, %r31, %r32, %r33;
	add.s32 	%r35, %r34, %r30;
	cvt.s64.s32 	%rd6, %r35;
	shr.u32 	%r36, %r35, 31;
	add.s32 	%r37, %r35, %r36;
	shr.s32 	%r38, %r37, 1;
	and.b32  	%r39, %r37, -2;
	sub.s32 	%r40, %r35, %r39;
	cvt.rn.f32.s32 	%f55, %r40;
	fma.rn.f32 	%f56, %f55, 0f3F000000, 0f00000000;
	shr.u32 	%r41, %r37, 31;
	add.s32 	%r42, %r38, %r41;
	and.b32  	%r43, %r42, -2;
	sub.s32 	%r1, %r38, %r43;
	shr.s32 	%r44, %r35, 31;
	shr.u32 	%r45, %r44, 30;
	add.s32 	%r46, %r35, %r45;
	shr.s32 	%r47, %r46, 2;
	cvt.rn.f32.s32 	%f57, %r1;
	fma.rn.f32 	%f58, %f57, 0f3E800000, %f56;
	shr.u32 	%r48, %r46, 31;
	add.s32 	%r49, %r47, %r48;
	and.b32  	%r50, %r49, -2;
	sub.s32 	%r2, %r47, %r50;
	shr.u32 	%r51, %r44, 29;
	add.s32 	%r52, %r35, %r51;
	shr.s32 	%r53, %r52, 3;
	cvt.rn.f32.s32 	%f59, %r2;
	fma.rn.f32 	%f60, %f59, 0f3E000000, %f58;
	shr.u32 	%r54, %r52, 31;
	add.s32 	%r55, %r53, %r54;
	and.b32  	%r56, %r55, -2;
	sub.s32 	%r3, %r53, %r56;
	shr.u32 	%r57, %r44, 28;
	add.s32 	%r58, %r35, %r57;
	shr.s32 	%r59, %r58, 4;
	cvt.rn.f32.s32 	%f61, %r3;
	fma.rn.f32 	%f62, %f61, 0f3D800000, %f60;
	shr.u32 	%r60, %r58, 31;
	add.s32 	%r61, %r59, %r60;
	and.b32  	%r62, %r61, -2;
	sub.s32 	%r4, %r59, %r62;
	shr.u32 	%r63, %r44, 27;
	add.s32 	%r64, %r35, %r63;
	shr.s32 	%r65, %r64, 5;
	cvt.rn.f32.s32 	%f63, %r4;
	fma.rn.f32 	%f64, %f63, 0f3D000000, %f62;
	shr.u32 	%r66, %r64, 31;
	add.s32 	%r67, %r65, %r66;
	and.b32  	%r68, %r67, -2;
	sub.s32 	%r5, %r65, %r68;
	shr.u32 	%r69, %r44, 26;
	add.s32 	%r70, %r35, %r69;
	shr.s32 	%r71, %r70, 6;
	cvt.rn.f32.s32 	%f65, %r5;
	fma.rn.f32 	%f66, %f65, 0f3C800000, %f64;
	shr.u32 	%r72, %r70, 31;
	add.s32 	%r73, %r71, %r72;
	and.b32  	%r74, %r73, -2;
	sub.s32 	%r6, %r71, %r74;
	shr.u32 	%r75, %r44, 25;
	add.s32 	%r76, %r35, %r75;
	shr.s32 	%r77, %r76, 7;
	cvt.rn.f32.s32 	%f67, %r6;
	fma.rn.f32 	%f68, %f67, 0f3C000000, %f66;
	shr.u32 	%r78, %r76, 31;
	add.s32 	%r79, %r77, %r78;
	and.b32  	%r80, %r79, -2;
	sub.s32 	%r7, %r77, %r80;
	shr.u32 	%r81, %r44, 24;
	add.s32 	%r82, %r35, %r81;
	shr.s32 	%r83, %r82, 8;
	cvt.rn.f32.s32 	%f69, %r7;
	fma.rn.f32 	%f70, %f69, 0f3B800000, %f68;
	shr.u32 	%r84, %r82, 31;
	add.s32 	%r85, %r83, %r84;
	and.b32  	%r86, %r85, -2;
	sub.s32 	%r8, %r83, %r86;
	shr.u32 	%r87, %r44, 23;
	add.s32 	%r88, %r35, %r87;
	shr.s32 	%r89, %r88, 9;
	cvt.rn.f32.s32 	%f71, %r8;
	fma.rn.f32 	%f72, %f71, 0f3B000000, %f70;
	shr.u32 	%r90, %r88, 31;
	add.s32 	%r91, %r89, %r90;
	and.b32  	%r92, %r91, -2;
	sub.s32 	%r9, %r89, %r92;
	shr.u32 	%r93, %r44, 22;
	add.s32 	%r94, %r35, %r93;
	shr.s32 	%r95, %r94, 10;
	cvt.rn.f32.s32 	%f73, %r9;
	fma.rn.f32 	%f74, %f73, 0f3A800000, %f72;
	shr.u32 	%r96, %r94, 31;
	add.s32 	%r97, %r95, %r96;
	and.b32  	%r98, %r97, -2;
	sub.s32 	%r10, %r95, %r98;
	shr.u32 	%r99, %r44, 21;
	add.s32 	%r100, %r35, %r99;
	shr.s32 	%r101, %r100, 11;
	cvt.rn.f32.s32 	%f75, %r10;
	fma.rn.f32 	%f76, %f75, 0f3A000000, %f74;
	shr.u32 	%r102, %r100, 31;
	add.s32 	%r103, %r101, %r102;
	and.b32  	%r104, %r103, -2;
	sub.s32 	%r11, %r101, %r104;
	shr.u32 	%r105, %r44, 20;
	add.s32 	%r106, %r35, %r105;
	shr.s32 	%r107, %r106, 12;
	cvt.rn.f32.s32 	%f77, %r11;
	fma.rn.f32 	%f78, %f77, 0f39800000, %f76;
	shr.u32 	%r108, %r106, 31;
	add.s32 	%r109, %r107, %r108;
	and.b32  	%r110, %r109, -2;
	sub.s32 	%r12, %r107, %r110;
	shr.u32 	%r111, %r44, 19;
	add.s32 	%r112, %r35, %r111;
	shr.s32 	%r113, %r112, 13;
	cvt.rn.f32.s32 	%f79, %r12;
	fma.rn.f32 	%f80, %f79, 0f39000000, %f78;
	shr.u32 	%r114, %r112, 31;
	add.s32 	%r115, %r113, %r114;
	and.b32  	%r116, %r115, -2;
	sub.s32 	%r13, %r113, %r116;
	shr.u32 	%r117, %r44, 18;
	add.s32 	%r118, %r35, %r117;
	shr.s32 	%r119, %r118, 14;
	cvt.rn.f32.s32 	%f81, %r13;
	fma.rn.f32 	%f82, %f81, 0f38800000, %f80;
	shr.u32 	%r120, %r118, 31;
	add.s32 	%r121, %r119, %r120;
	and.b32  	%r122, %r121, -2;
	sub.s32 	%r14, %r119, %r122;
	shr.u32 	%r123, %r44, 17;
	add.s32 	%r124, %r35, %r123;
	shr.s32 	%r125, %r124, 15;
	cvt.rn.f32.s32 	%f83, %r14;
	fma.rn.f32 	%f84, %f83, 0f38000000, %f82;
	shr.u32 	%r126, %r124, 31;
	add.s32 	%r127, %r125, %r126;
	and.b32  	%r128, %r127, -2;
	sub.s32 	%r15, %r125, %r128;
	shr.u32 	%r129, %r44, 16;
	add.s32 	%r130, %r35, %r129;
	cvt.rn.f32.s32 	%f85, %r15;
	fma.rn.f32 	%f86, %f85, 0f37800000, %f84;
	{ .reg .b16 tmp; mov.b32 {tmp, %rs24}, %r130; }
	shr.u32 	%r131, %r130, 31;
	cvt.u16.u32 	%rs25, %r131;
	add.s16 	%rs26, %rs24, %rs25;
	and.b16  	%rs27, %rs26, -2;
	sub.s16 	%rs1, %rs24, %rs27;
	shr.u32 	%r132, %r44, 15;
	add.s32 	%r133, %r35, %r132;
	shr.s32 	%r134, %r133, 17;
	cvt.rn.f32.s16 	%f87, %rs1;
	fma.rn.f32 	%f88, %f87, 0f37000000, %f86;
	cvt.u16.u32 	%rs28, %r134;
	shr.u16 	%rs29, %rs28, 15;
	add.s16 	%rs30, %rs28, %rs29;
	and.b16  	%rs31, %rs30, -2;
	sub.s16 	%rs2, %rs28, %rs31;
	shr.u32 	%r135, %r44, 14;
	add.s32 	%r136, %r35, %r135;
	shr.s32 	%r137, %r136, 18;
	cvt.rn.f32.s16 	%f89, %rs2;
	fma.rn.f32 	%f90, %f89, 0f36800000, %f88;
	cvt.u16.u32 	%rs32, %r137;
	shr.u16 	%rs33, %rs32, 15;
	add.s16 	%rs34, %rs32, %rs33;
	and.b16  	%rs35, %rs34, -2;
	sub.s16 	%rs3, %rs32, %rs35;
	shr.u32 	%r138, %r44, 13;
	add.s32 	%r139, %r35, %r138;
	shr.s32 	%r140, %r139, 19;
	cvt.rn.f32.s16 	%f91, %rs3;
	fma.rn.f32 	%f92, %f91, 0f36000000, %f90;
	cvt.u16.u32 	%rs36, %r140;
	shr.u16 	%rs37, %rs36, 15;
	add.s16 	%rs38, %rs36, %rs37;
	and.b16  	%rs39, %rs38, -2;
	sub.s16 	%rs4, %rs36, %rs39;
	shr.u32 	%r141, %r44, 12;
	add.s32 	%r142, %r35, %r141;
	shr.s32 	%r143, %r142, 20;
	cvt.rn.f32.s16 	%f93, %rs4;
	fma.rn.f32 	%f94, %f93, 0f35800000, %f92;
	cvt.u16.u32 	%rs40, %r143;
	shr.u16 	%rs41, %rs40, 15;
	add.s16 	%rs42, %rs40, %rs41;
	and.b16  	%rs43, %rs42, -2;
	sub.s16 	%rs5, %rs40, %rs43;
	shr.u32 	%r144, %r44, 11;
	add.s32 	%r145, %r35, %r144;
	shr.s32 	%r146, %r145, 21;
	cvt.rn.f32.s16 	%f95, %rs5;
	fma.rn.f32 	%f96, %f95, 0f35000000, %f94;
	cvt.u16.u32 	%rs44, %r146;
	shr.u16 	%rs45, %rs44, 15;
	add.s16 	%rs46, %rs44, %rs45;
	and.b16  	%rs47, %rs46, -2;
	sub.s16 	%rs6, %rs44, %rs47;
	shr.u32 	%r147, %r44, 10;
	add.s32 	%r148, %r35, %r147;
	shr.s32 	%r149, %r148, 22;
	cvt.rn.f32.s16 	%f97, %rs6;
	fma.rn.f32 	%f98, %f97, 0f34800000, %f96;
	cvt.u16.u32 	%rs48, %r149;
	shr.u16 	%rs49, %rs48, 15;
	add.s16 	%rs50, %rs48, %rs49;
	and.b16  	%rs51, %rs50, -2;
	sub.s16 	%rs7, %rs48, %rs51;
	shr.u32 	%r150, %r44, 9;
	add.s32 	%r151, %r35, %r150;
	shr.s32 	%r152, %r151, 23;
	cvt.rn.f32.s16 	%f99, %rs7;
	fma.rn.f32 	%f100, %f99, 0f34000000, %f98;
	cvt.u16.u32 	%rs52, %r152;
	shr.u16 	%rs53, %rs52, 15;
	add.s16 	%rs54, %rs52, %rs53;
	and.b16  	%rs55, %rs54, -2;
	sub.s16 	%rs8, %rs52, %rs55;
	shr.u32 	%r153, %r44, 8;
	add.s32 	%r154, %r35, %r153;
	shr.u32 	%r155, %r154, 24;
	cvt.rn.f32.s16 	%f101, %rs8;
	fma.rn.f32 	%f102, %f101, 0f33800000, %f100;
	cvt.u16.u32 	%rs56, %r155;
	shr.u16 	%rs57, %rs56, 7;
	add.s16 	%rs58, %rs56, %rs57;
	and.b16  	%rs59, %rs58, 254;
	sub.s16 	%rs60, %rs56, %rs59;
	cvt.s16.s8 	%rs9, %rs60;
	shr.u32 	%r156, %r44, 7;
	add.s32 	%r157, %r35, %r156;
	shr.s32 	%r158, %r157, 25;
	cvt.rn.f32.s16 	%f103, %rs9;
	fma.rn.f32 	%f104, %f103, 0f33000000, %f102;
	cvt.u16.u32 	%rs61, %r158;
	and.b16  	%rs62, %rs61, 128;
	shr.u16 	%rs63, %rs62, 7;
	add.s16 	%rs64, %rs61, %rs63;
	and.b16  	%rs65, %rs64, 254;
	sub.s16 	%rs66, %rs61, %rs65;
	cvt.s16.s8 	%rs10, %rs66;
	shr.u32 	%r159, %r44, 6;
	add.s32 	%r160, %r35, %r159;
	shr.s32 	%r161, %r160, 26;
	cvt.rn.f32.s16 	%f105, %rs10;
	fma.rn.f32 	%f106, %f105, 0f32800000, %f104;
	cvt.u16.u32 	%rs67, %r161;
	and.b16  	%rs68, %rs67, 128;
	shr.u16 	%rs69, %rs68, 7;
	add.s16 	%rs70, %rs67, %rs69;
	and.b16  	%rs71, %rs70, -2;
	sub.s16 	%rs11, %rs67, %rs71;
	shr.u32 	%r162, %r44, 5;
	add.s32 	%r163, %r35, %r162;
	shr.s32 	%r164, %r163, 27;
	cvt.rn.f32.s16 	%f107, %rs11;
	fma.rn.f32 	%f108, %f107, 0f32000000, %f106;
	cvt.u16.u32 	%rs72, %r164;
	and.b16  	%rs73, %rs72, 128;
	shr.u16 	%rs74, %rs73, 7;
	add.s16 	%rs75, %rs72, %rs74;
	and.b16  	%rs76, %rs75, -2;
	sub.s16 	%rs12, %rs72, %rs76;
	shr.u32 	%r165, %r44, 4;
	add.s32 	%r166, %r35, %r165;
	shr.s32 	%r167, %r166, 28;
	cvt.rn.f32.s16 	%f109, %rs12;
	fma.rn.f32 	%f110, %f109, 0f31800000, %f108;
	cvt.u16.u32 	%rs77, %r167;
	and.b16  	%rs78, %rs77, 128;
	shr.u16 	%rs79, %rs78, 7;
	add.s16 	%rs80, %rs77, %rs79;
	and.b16  	%rs81, %rs80, -2;
	sub.s16 	%rs13, %rs77, %rs81;
	shr.u32 	%r168, %r44, 3;
	add.s32 	%r169, %r35, %r168;
	shr.s32 	%r170, %r169, 29;
	cvt.rn.f32.s16 	%f111, %rs13;
	fma.rn.f32 	%f112, %f111, 0f31000000, %f110;
	cvt.u16.u32 	%rs82, %r170;
	and.b16  	%rs83, %rs82, 128;
	shr.u16 	%rs84, %rs83, 7;
	add.s16 	%rs85, %rs82, %rs84;
	and.b16  	%rs86, %rs85, -2;
	sub.s16 	%rs14, %rs82, %rs86;
	shr.u32 	%r171, %r44, 2;
	add.s32 	%r172, %r35, %r171;
	shr.s32 	%r173, %r172, 30;
	cvt.rn.f32.s16 	%f113, %rs14;
	fma.rn.f32 	%f114, %f113, 0f30800000, %f112;
	cvt.u16.u32 	%rs87, %r173;
	and.b16  	%rs88, %rs87, 128;
	shr.u16 	%rs89, %rs88, 7;
	add.s16 	%rs90, %rs87, %rs89;
	and.b16  	%rs91, %rs90, -2;
	sub.s16 	%rs15, %rs87, %rs91;
	shr.u64 	%rd7, %rd6, 33;
	add.s64 	%rd8, %rd6, %rd7;
	shr.u64 	%rd9, %rd8, 31;
	cvt.rn.f32.s16 	%f115, %rs15;
	fma.rn.f32 	%f116, %f115, 0f30000000, %f114;
	cvt.u32.u64 	%r174, %rd9;
	cvt.rn.f32.s32 	%f117, %r174;
	fma.rn.f32 	%f118, %f117, 0f2F800000, %f116;
	add.f32 	%f119, %f118, 0f00000000;
	add.f32 	%f120, %f119, 0f00000000;
	add.f32 	%f121, %f120, 0f00000000;
	add.f32 	%f122, %f121, 0f00000000;
	add.f32 	%f123, %f122, 0f00000000;
	add.f32 	%f124, %f123, 0f00000000;
	add.f32 	%f125, %f124, 0f00000000;
	add.f32 	%f126, %f125, 0f00000000;
	add.f32 	%f127, %f126, 0f00000000;
	add.f32 	%f128, %f127, 0f00000000;
	add.f32 	%f129, %f128, 0f00000000;
	add.f32 	%f130, %f129, 0f00000000;
	add.f32 	%f131, %f130, 0f00000000;
	add.f32 	%f132, %f131, 0f00000000;
	add.f32 	%f133, %f132, 0f00000000;
	add.f32 	%f134, %f133, 0f00000000;
	add.f32 	%f135, %f134, 0f00000000;
	add.f32 	%f136, %f135, 0f00000000;
	add.f32 	%f137, %f136, 0f00000000;
	add.f32 	%f138, %f137, 0f00000000;
	add.f32 	%f139, %f138, 0f00000000;
	add.f32 	%f140, %f139, 0f00000000;
	add.f32 	%f141, %f140, 0f00000000;
	add.f32 	%f142, %f141, 0f00000000;
	add.f32 	%f143, %f142, 0f00000000;
	add.f32 	%f144, %f143, 0f00000000;
	add.f32 	%f145, %f144, 0f00000000;
	add.f32 	%f146, %f145, 0f00000000;
	add.f32 	%f147, %f146, 0f00000000;
	add.f32 	%f148, %f147, 0f00000000;
	add.f32 	%f149, %f148, 0f00000000;
	add.f32 	%f264, %f149, 0f3F000000;
	setp.lt.s32 	%p2, %r40, 1;
	@%p2 bra 	$L__BB0_33;
	add.f32 	%f150, %f264, 0fBF800000;
	add.f32 	%f264, %f150, 0f3E800000;
	setp.lt.s32 	%p3, %r1, 1;
	@%p3 bra 	$L__BB0_33;
	add.f32 	%f151, %f264, 0fBF000000;
	add.f32 	%f264, %f151, 0f3E000000;
	setp.lt.s32 	%p4, %r2, 1;
	@%p4 bra 	$L__BB0_33;
	add.f32 	%f152, %f264, 0fBE800000;
	add.f32 	%f264, %f152, 0f3D800000;
	setp.lt.s32 	%p5, %r3, 1;
	@%p5 bra 	$L__BB0_33;
	add.f32 	%f153, %f264, 0fBE000000;
	add.f32 	%f264, %f153, 0f3D000000;
	setp.lt.s32 	%p6, %r4, 1;
	@%p6 bra 	$L__BB0_33;
	add.f32 	%f154, %f264, 0fBD800000;
	add.f32 	%f264, %f154, 0f3C800000;
	setp.lt.s32 	%p7, %r5, 1;
	@%p7 bra 	$L__BB0_33;
	add.f32 	%f155, %f264, 0fBD000000;
	add.f32 	%f264, %f155, 0f3C000000;
	setp.lt.s32 	%p8, %r6, 1;
	@%p8 bra 	$L__BB0_33;
	add.f32 	%f156, %f264, 0fBC800000;
	add.f32 	%f264, %f156, 0f3B800000;
	setp.lt.s32 	%p9, %r7, 1;
	@%p9 bra 	$L__BB0_33;
	add.f32 	%f157, %f264, 0fBC000000;
	add.f32 	%f264, %f157, 0f3B000000;
	setp.lt.s32 	%p10, %r8, 1;
	@%p10 bra 	$L__BB0_33;
	add.f32 	%f158, %f264, 0fBB800000;
	add.f32 	%f264, %f158, 0f3A800000;
	setp.lt.s32 	%p11, %r9, 1;
	@%p11 bra 	$L__BB0_33;
	add.f32 	%f159, %f264, 0fBB000000;
	add.f32 	%f264, %f159, 0f3A000000;
	setp.lt.s32 	%p12, %r10, 1;
	@%p12 bra 	$L__BB0_33;
	add.f32 	%f160, %f264, 0fBA800000;
	add.f32 	%f264, %f160, 0f39800000;
	setp.lt.s32 	%p13, %r11, 1;
	@%p13 bra 	$L__BB0_33;
	add.f32 	%f161, %f264, 0fBA000000;
	add.f32 	%f264, %f161, 0f39000000;
	setp.lt.s32 	%p14, %r12, 1;
	@%p14 bra 	$L__BB0_33;
	add.f32 	%f162, %f264, 0fB9800000;
	add.f32 	%f264, %f162, 0f38800000;
	setp.lt.s32 	%p15, %r13, 1;
	@%p15 bra 	$L__BB0_33;
	add.f32 	%f163, %f264, 0fB9000000;
	add.f32 	%f264, %f163, 0f38000000;
	setp.lt.s32 	%p16, %r14, 1;
	@%p16 bra 	$L__BB0_33;
	add.f32 	%f164, %f264, 0fB8800000;
	add.f32 	%f264, %f164, 0f37800000;
	setp.lt.s32 	%p17, %r15, 1;
	@%p17 bra 	$L__BB0_33;
	add.f32 	%f165, %f264, 0fB8000000;
	add.f32 	%f264, %f165, 0f37000000;
	setp.lt.s16 	%p18, %rs1, 1;
	@%p18 bra 	$L__BB0_33;
	add.f32 	%f166, %f264, 0fB7800000;
	add.f32 	%f264, %f166, 0f36800000;
	setp.lt.s16 	%p19, %rs2, 1;
	@%p19 bra 	$L__BB0_33;
	add.f32 	%f167, %f264, 0fB7000000;
	add.f32 	%f264, %f167, 0f36000000;
	setp.lt.s16 	%p20, %rs3, 1;
	@%p20 bra 	$L__BB0_33;
	add.f32 	%f168, %f264, 0fB6800000;
	add.f32 	%f264, %f168, 0f35800000;
	setp.lt.s16 	%p21, %rs4, 1;
	@%p21 bra 	$L__BB0_33;
	add.f32 	%f169, %f264, 0fB6000000;
	add.f32 	%f264, %f169, 0f35000000;
	setp.lt.s16 	%p22, %rs5, 1;
	@%p22 bra 	$L__BB0_33;
	add.f32 	%f170, %f264, 0fB5800000;
	add.f32 	%f264, %f170, 0f34800000;
	setp.lt.s16 	%p23, %rs6, 1;
	@%p23 bra 	$L__BB0_33;
	add.f32 	%f171, %f264, 0fB5000000;
	add.f32 	%f264, %f171, 0f34000000;
	setp.lt.s16 	%p24, %rs7, 1;
	@%p24 bra 	$L__BB0_33;
	add.f32 	%f172, %f264, 0fB4800000;
	add.f32 	%f264, %f172, 0f33800000;
	setp.lt.s16 	%p25, %rs8, 1;
	@%p25 bra 	$L__BB0_33;
	add.f32 	%f173, %f264, 0fB4000000;
	add.f32 	%f264, %f173, 0f33000000;
	setp.lt.s16 	%p26, %rs9, 1;
	@%p26 bra 	$L__BB0_33;
	add.f32 	%f174, %f264, 0fB3800000;
	add.f32 	%f264, %f174, 0f32800000;
	setp.lt.s16 	%p27, %rs10, 1;
	@%p27 bra 	$L__BB0_33;
	add.f32 	%f175, %f264, 0fB3000000;
	add.f32 	%f264, %f175, 0f32000000;
	setp.lt.s16 	%p28, %rs11, 1;
	@%p28 bra 	$L__BB0_33;
	add.f32 	%f176, %f264, 0fB2800000;
	add.f32 	%f264, %f176, 0f31800000;
	setp.lt.s16 	%p29, %rs12, 1;
	@%p29 bra 	$L__BB0_33;
	add.f32 	%f177, %f264, 0fB2000000;
	add.f32 	%f264, %f177, 0f31000000;
	setp.lt.s16 	%p30, %rs13, 1;
	@%p30 bra 	$L__BB0_33;
	add.f32 	%f178, %f264, 0fB1800000;
	add.f32 	%f264, %f178, 0f30800000;
	setp.lt.s16 	%p31, %rs14, 1;
	@%p31 bra 	$L__BB0_33;
	add.f32 	%f179, %f264, 0fB1000000;
	add.f32 	%f264, %f179, 0f30000000;
	setp.lt.s16 	%p32, %rs15, 1;
	@%p32 bra 	$L__BB0_33;
	add.f32 	%f180, %f264, 0fB0800000;
	add.f32 	%f264, %f180, 0f2F800000;
$L__BB0_33:
	ld.param.u64 	%rd14, [qmc_mapper_param_2];
	mov.u32 	%r175, %ctaid.x;
	mov.u32 	%r176, %ntid.x;
	mov.u32 	%r177, %tid.x;
	mad.lo.s32 	%r178, %r175, %r176, %r177;
	cvt.u32.u64 	%r179, %rd14;
	add.s32 	%r180, %r178, %r179;
	mul.hi.s32 	%r181, %r180, 1431655766;
	shr.u32 	%r182, %r181, 31;
	add.s32 	%r183, %r181, %r182;
	mul.lo.s32 	%r184, %r183, 3;
	sub.s32 	%r185, %r180, %r184;
	cvt.rn.f32.s32 	%f181, %r185;
	fma.rn.f32 	%f182, %f181, 0f3EAAAAAB, 0f00000000;
	mul.hi.s32 	%r186, %r183, 1431655766;
	shr.u32 	%r187, %r186, 31;
	add.s32 	%r188, %r186, %r187;
	mul.lo.s32 	%r189, %r188, 3;
	sub.s32 	%r16, %r183, %r189;
	mul.hi.s32 	%r190, %r180, 954437177;
	shr.u32 	%r191, %r190, 31;
	shr.s32 	%r192, %r190, 1;
	add.s32 	%r193, %r192, %r191;
	cvt.rn.f32.s32 	%f183, %r16;
	fma.rn.f32 	%f184, %f183, 0f3DE38E39, %f182;
	mul.hi.s32 	%r194, %r193, 1431655766;
	shr.u32 	%r195, %r194, 31;
	add.s32 	%r196, %r194, %r195;
	mul.lo.s32 	%r197, %r196, 3;
	sub.s32 	%r17, %r193, %r197;
	mul.hi.s32 	%r198, %r180, 1272582903;
	shr.u32 	%r199, %r198, 31;
	shr.s32 	%r200, %r198, 3;
	add.s32 	%r201, %r200, %r199;
	cvt.rn.f32.s32 	%f185, %r17;
	fma.rn.f32 	%f186, %f185, 0f3D17B426, %f184;
	mul.hi.s32 	%r202, %r201, 1431655766;
	shr.u32 	%r203, %r202, 31;
	add.s32 	%r204, %r202, %r203;
	mul.lo.s32 	%r205, %r204, 3;
	sub.s32 	%r18, %r201, %r205;
	mul.hi.s32 	%r206, %r180, 424194301;
	shr.u32 	%r207, %r206, 31;
	shr.s32 	%r208, %r206, 3;
	add.s32 	%r209, %r208, %r207;
	cvt.rn.f32.s32 	%f187, %r18;
	fma.rn.f32 	%f188, %f187, 0f3C4A4588, %f186;
	mul.hi.s32 	%r210, %r209, 1431655766;
	shr.u32 	%r211, %r210, 31;
	add.s32 	%r212, %r210, %r211;
	mul.lo.s32 	%r213, %r212, 3;
	sub.s32 	%r19, %r209, %r213;
	mul.hi.s32 	%r214, %r180, -2032597691;
	add.s32 	%r215, %r214, %r180;
	shr.u32 	%r216, %r215, 31;
	shr.s32 	%r217, %r215, 7;
	add.s32 	%r218, %r217, %r216;
	cvt.rn.f32.s32 	%f189, %r19;
	fma.rn.f32 	%f190, %f189, 0f3B86D905, %f188;
	mul.hi.s32 	%r219, %r218, 1431655766;
	shr.u32 	%r220, %r219, 31;
	add.s32 	%r221, %r219, %r220;
	mul.lo.s32 	%r222, %r221, 3;
	sub.s32 	%r20, %r218, %r222;
	mul.hi.s32 	%r223, %r180, 1508246403;
	shr.u32 	%r224, %r223, 31;
	shr.s32 	%r225, %r223, 8;
	add.s32 	%r226, %r225, %r224;
	cvt.rn.f32.s32 	%f191, %r20;
	fma.rn.f32 	%f192, %f191, 0f3AB3CC07, %f190;
	mul.hi.s32 	%r227, %r226, 1431655766;
	shr.u32 	%r228, %r227, 31;
	add.s32 	%r229, %r227, %r228;
	mul.lo.s32 	%r230, %r229, 3;
	sub.s32 	%r21, %r226, %r230;
	mul.hi.s32 	%r231, %r180, 502748801;
	shr.u32 	%r232, %r231, 31;
	shr.s32 	%r233, %r231, 8;
	add.s32 	%r234, %r233, %r232;
	cvt.rn.f32.s32 	%f193, %r21;
	fma.rn.f32 	%f194, %f193, 0f39EFBAB4, %f192;
	mul.hi.s32 	%r235, %r234, 1431655766;
	shr.u32 	%r236, %r235, 31;
	add.s32 	%r237, %r235, %r236;
	mul.lo.s32 	%r238, %r237, 3;
	sub.s32 	%r22, %r234, %r238;
	mul.hi.s32 	%r239, %r180, -1613640357;
	add.s32 	%r240, %r239, %r180;
	shr.u32 	%r241, %r240, 31;
	shr.s32 	%r242, %r240, 12;
	add.s32 	%r243, %r242, %r241;
	cvt.rn.f32.s32 	%f195, %r22;
	fma.rn.f32 	%f196, %f195, 0f391FD1CD, %f194;
	mul.hi.s32 	%r244, %r243, 1431655766;
	shr.u32 	%r245, %r244, 31;
	add.s32 	%r246, %r244, %r245;
	mul.lo.s32 	%r247, %r246, 3;
	sub.s32 	%r23, %r243, %r247;
	mul.hi.s32 	%r248, %r180, 1787551293;
	shr.u32 	%r249, %r248, 31;
	shr.s32 	%r250, %r248, 13;
	add.s32 	%r251, %r250, %r249;
	cvt.rn.f32.s32 	%f197, %r23;
	fma.rn.f32 	%f198, %f197, 0f385517BC, %f196;
	mul.hi.s32 	%r252, %r251, 1431655766;
	shr.u32 	%r253, %r252, 31;
	add.s32 	%r254, %r252, %r253;
	mul.lo.s32 	%r255, %r254, 3;
	sub.s32 	%r24, %r251, %r255;
	mul.hi.s32 	%r256, %r180, 595850431;
	shr.u32 	%r257, %r256, 31;
	shr.s32 	%r258, %r256, 13;
	add.s32 	%r259, %r258, %r257;
	cvt.rn.f32.s32 	%f199, %r24;
	fma.rn.f32 	%f200, %f199, 0f378E0FD3, %f198;
	mul.hi.s32 	%r260, %r259, 1431655766;
	shr.u32 	%r261, %r260, 31;
	add.s32 	%r262, %r260, %r261;
	mul.lo.s32 	%r263, %r262, 3;
	sub.s32 	%r25, %r259, %r263;
	mul.hi.s32 	%r264, %r180, -1117098331;
	add.s32 	%r265, %r264, %r180;
	shr.u32 	%r266, %r265, 31;
	shr.s32 	%r267, %r265, 17;
	add.s32 	%r268, %r267, %r266;
	cvt.rn.f32.s32 	%f201, %r25;
	fma.rn.f32 	%f202, %f201, 0f36BD6A6F, %f200;
	cvt.u16.u32 	%rs92, %r268;
	mul.hi.s16 	%rs93, %rs92, 21846;
	shr.u16 	%rs94, %rs93, 15;
	add.s16 	%rs95, %rs93, %rs94;
	mul.lo.s16 	%rs96, %rs95, 3;
	sub.s16 	%rs16, %rs92, %rs96;
	mul.hi.s32 	%r269, %r180, 1059289655;
	shr.u32 	%r270, %r269, 31;
	shr.s32 	%r271, %r269, 17;
	add.s32 	%r272, %r271, %r270;
	cvt.rn.f32.s16 	%f203, %rs16;
	fma.rn.f32 	%f204, %f203, 0f35FC8DE9, %f202;
	cvt.u16.u32 	%rs97, %r272;
	mul.hi.s16 	%rs98, %rs97, 21846;
	shr.u16 	%rs99, %rs98, 15;
	add.s16 	%rs100, %rs98, %rs99;
	mul.lo.s16 	%rs101, %rs100, 3;
	sub.s16 	%rs17, %rs97, %rs101;
	mul.hi.s32 	%r273, %r180, 1412386207;
	shr.u32 	%r274, %r273, 31;
	shr.s32 	%r275, %r273, 19;
	add.s32 	%r276, %r275, %r274;
	cvt.rn.f32.s16 	%f205, %rs17;
	fma.rn.f32 	%f206, %f205, 0f35285E9B, %f204;
	cvt.u16.u32 	%rs102, %r276;
	mul.hi.s16 	%rs103, %rs102, 21846;
	shr.u16 	%rs104, %rs103, 15;
	add.s16 	%rs105, %rs103, %rs104;
	mul.lo.s16 	%rs106, %rs105, 3;
	sub.s16 	%rs18, %rs102, %rs106;
	mul.hi.s32 	%r277, %r180, 1883181609;
	shr.u32 	%r278, %r277, 31;
	shr.s32 	%r279, %r277, 21;
	add.s32 	%r280, %r279, %r278;
	cvt.rn.f32.s16 	%f207, %rs18;
	fma.rn.f32 	%f208, %f207, 0f34607E24, %f206;
	cvt.u16.u32 	%rs107, %r280;
	mul.hi.s16 	%rs108, %rs107, 21846;
	shr.u16 	%rs109, %rs108, 15;
	add.s16 	%rs110, %rs108, %rs109;
	mul.lo.s16 	%rs111, %rs110, 3;
	sub.s16 	%rs19, %rs107, %rs111;
	mul.hi.s32 	%r281, %r180, 627727203;
	shr.u32 	%r282, %r281, 31;
	shr.s32 	%r283, %r281, 21;
	add.s32 	%r284, %r283, %r282;
	cvt.rn.f32.s16 	%f209, %rs19;
	fma.rn.f32 	%f210, %f209, 0f3395A96D, %f208;
	cvt.u16.u32 	%rs112, %r284;
	mul.hi.s16 	%rs113, %rs112, 21846;
	shr.u16 	%rs114, %rs113, 15;
	add.s16 	%rs115, %rs113, %rs114;
	mul.lo.s16 	%rs116, %rs115, 3;
	sub.s16 	%rs20, %rs112, %rs116;
	mul.hi.s32 	%r285, %r180, 209242401;
	shr.u32 	%r286, %r285, 31;
	shr.s32 	%r287, %r285, 21;
	add.s32 	%r288, %r287, %r286;
	cvt.rn.f32.s16 	%f211, %rs20;
	fma.rn.f32 	%f212, %f211, 0f32C78C91, %f210;
	cvt.u16.u32 	%rs117, %r288;
	mul.lo.s16 	%rs118, %rs117, 86;
	shr.u16 	%rs119, %rs118, 15;
	shr.u16 	%rs120, %rs118, 8;
	add.s16 	%rs121, %rs120, %rs119;
	mul.lo.s16 	%rs122, %rs121, 3;
	sub.s16 	%rs123, %rs117, %rs122;
	cvt.s16.s8 	%rs21, %rs123;
	mul.hi.s32 	%r289, %r180, 69747467;
	shr.u32 	%r290, %r289, 31;
	shr.s32 	%r291, %r289, 21;
	add.s32 	%r292, %r291, %r290;
	cvt.rn.f32.s16 	%f213, %rs21;
	fma.rn.f32 	%f214, %f213, 0f32050861, %f212;
	cvt.u16.u32 	%rs124, %r292;
	mul.lo.s16 	%rs125, %rs124, 86;
	shr.u16 	%rs126, %rs125, 15;
	shr.u16 	%rs127, %rs125, 8;
	add.s16 	%rs128, %rs127, %rs126;
	mul.lo.s16 	%rs129, %rs128, 3;
	sub.s16 	%rs130, %rs124, %rs129;
	cvt.s16.s8 	%rs22, %rs130;
	mul.hi.s32 	%r293, %r180, 1487945963;
	shr.u32 	%r294, %r293, 31;
	shr.s32 	%r295, %r293, 27;
	add.s32 	%r296, %r295, %r294;
	cvt.rn.f32.s16 	%f215, %rs22;
	fma.rn.f32 	%f216, %f215, 0f31316081, %f214;
	cvt.u16.u32 	%rs131, %r296;
	mul.lo.s16 	%rs132, %rs131, 86;
	shr.u16 	%rs133, %rs132, 15;
	shr.u16 	%rs134, %rs132, 8;
	add.s16 	%rs135, %rs134, %rs133;
	mul.lo.s16 	%rs136, %rs135, 3;
	sub.s16 	%rs137, %rs131, %rs136;
	cvt.s16.s8 	%rs23, %rs137;
	mul.hi.s32 	%r297, %r180, 991963975;
	shr.u32 	%r298, %r297, 31;
	shr.s32 	%r299, %r297, 28;
	add.s32 	%r300, %r299, %r298;
	cvt.rn.f32.s16 	%f217, %rs23;
	fma.rn.f32 	%f218, %f217, 0f306C80AC, %f216;
	cvt.rn.f32.s32 	%f219, %r300;
	fma.rn.f32 	%f220, %f219, 0f2F9DAB1D, %f218;
	add.f32 	%f221, %f220, 0f00000000;
	add.f32 	%f222, %f221, 0f00000000;
	add.f32 	%f223, %f222, 0f00000000;
	add.f32 	%f224, %f223, 0f00000000;
	add.f32 	%f225, %f224, 0f00000000;
	add.f32 	%f226, %f225, 0f00000000;
	add.f32 	%f227, %f226, 0f00000000;
	add.f32 	%f228, %f227, 0f00000000;
	add.f32 	%f229, %f228, 0f00000000;
	add.f32 	%f230, %f229, 0f00000000;
	add.f32 	%f231, %f230, 0f00000000;
	add.f32 	%f232, %f231, 0f00000000;
	add.f32 	%f233, %f232, 0f00000000;
	add.f32 	%f234, %f233, 0f00000000;
	add.f32 	%f235, %f234, 0f00000000;
	add.f32 	%f236, %f235, 0f00000000;
	add.f32 	%f237, %f236, 0f00000000;
	add.f32 	%f238, %f237, 0f00000000;
	add.f32 	%f239, %f238, 0f00000000;
	add.f32 	%f240, %f239, 0f00000000;
	add.f32 	%f265, %f240, 0f3EAAAAAB;
	setp.lt.s32 	%p33, %r185, 2;
	@%p33 bra 	$L__BB0_53;
	add.f32 	%f241, %f265, 0fBF800000;
	add.f32 	%f265, %f241, 0f3DE38E39;
	setp.lt.s32 	%p34, %r16, 2;
	@%p34 bra 	$L__BB0_53;
	add.f32 	%f242, %f265, 0fBEAAAAAB;
	add.f32 	%f265, %f242, 0f3D17B426;
	setp.lt.s32 	%p35, %r17, 2;
	@%p35 bra 	$L__BB0_53;
	add.f32 	%f243, %f265, 0fBDE38E39;
	add.f32 	%f265, %f243, 0f3C4A4588;
	setp.lt.s32 	%p36, %r18, 2;
	@%p36 bra 	$L__BB0_53;
	add.f32 	%f244, %f265, 0fBD17B426;
	add.f32 	%f265, %f244, 0f3B86D905;
	setp.lt.s32 	%p37, %r19, 2;
	@%p37 bra 	$L__BB0_53;
	add.f32 	%f245, %f265, 0fBC4A4588;
	add.f32 	%f265, %f245, 0f3AB3CC07;
	setp.lt.s32 	%p38, %r20, 2;
	@%p38 bra 	$L__BB0_53;
	add.f32 	%f246, %f265, 0fBB86D905;
	add.f32 	%f265, %f246, 0f39EFBAB4;
	setp.lt.s32 	%p39, %r21, 2;
	@%p39 bra 	$L__BB0_53;
	add.f32 	%f247, %f265, 0fBAB3CC07;
	add.f32 	%f265, %f247, 0f391FD1CD;
	setp.lt.s32 	%p40, %r22, 2;
	@%p40 bra 	$L__BB0_53;
	add.f32 	%f248, %f265, 0fB9EFBAB4;
	add.f32 	%f265, %f248, 0f385517BC;
	setp.lt.s32 	%p41, %r23, 2;
	@%p41 bra 	$L__BB0_53;
	add.f32 	%f249, %f265, 0fB91FD1CD;
	add.f32 	%f265, %f249, 0f378E0FD3;
	setp.lt.s32 	%p42, %r24, 2;
	@%p42 bra 	$L__BB0_53;
	add.f32 	%f250, %f265, 0fB85517BC;
	add.f32 	%f265, %f250, 0f36BD6A6F;
	setp.lt.s32 	%p43, %r25, 2;
	@%p43 bra 	$L__BB0_53;
	add.f32 	%f251, %f265, 0fB78E0FD3;
	add.f32 	%f265, %f251, 0f35FC8DE9;
	setp.lt.s16 	%p44, %rs16, 2;
	@%p44 bra 	$L__BB0_53;
	add.f32 	%f252, %f265, 0fB6BD6A6F;
	add.f32 	%f265, %f252, 0f35285E9B;
	setp.lt.s16 	%p45, %rs17, 2;
	@%p45 bra 	$L__BB0_53;
	add.f32 	%f253, %f265, 0fB5FC8DE9;
	add.f32 	%f265, %f253, 0f34607E24;
	setp.lt.s16 	%p46, %rs18, 2;
	@%p46 bra 	$L__BB0_53;
	add.f32 	%f254, %f265, 0fB5285E9B;
	add.f32 	%f265, %f254, 0f3395A96D;
	setp.lt.s16 	%p47, %rs19, 2;
	@%p47 bra 	$L__BB0_53;
	add.f32 	%f255, %f265, 0fB4607E24;
	add.f32 	%f265, %f255, 0f32C78C91;
	setp.lt.s16 	%p48, %rs20, 2;
	@%p48 bra 	$L__BB0_53;
	add.f32 	%f256, %f265, 0fB395A96D;
	add.f32 	%f265, %f256, 0f32050861;
	setp.lt.s16 	%p49, %rs21, 2;
	@%p49 bra 	$L__BB0_53;
	add.f32 	%f257, %f265, 0fB2C78C91;
	add.f32 	%f265, %f257, 0f31316081;
	setp.lt.s16 	%p50, %rs22, 2;
	@%p50 bra 	$L__BB0_53;
	add.f32 	%f258, %f265, 0fB2050861;
	add.f32 	%f265, %f258, 0f306C80AC;
	setp.lt.s16 	%p51, %rs23, 2;
	@%p51 bra 	$L__BB0_53;
	add.f32 	%f259, %f265, 0fB1316081;
	add.f32 	%f265, %f259, 0f2F9DAB1D;
$L__BB0_53:
	ld.param.u64 	%rd12, [qmc_mapper_param_0];
	cvta.to.global.u64 	%rd1, %rd12;
	add.f32 	%f260, %f264, 0fBF000000;
	add.f32 	%f261, %f265, 0fBF000000;
	mul.f32 	%f262, %f261, %f261;
	fma.rn.f32 	%f263, %f260, %f260, %f262;
	setp.leu.f32 	%p52, %f263, 0f3E800000;
	@%p52 bra 	$L__BB0_55;
	atom.global.add.u64 	%rd11, [%rd1], 1;
	bra.uni 	$L__BB0_56;
$L__BB0_55:
	atom.global.add.u64 	%rd10, [%rd1+8], 1;
$L__BB0_56:
	ret;

}


// ===== COMPILED SASS (sm_100) =====

	.target	sm_100

	.elftype	@"ET_EXEC"


//--------------------- .note.nv.tkinfo           --------------------------
	.section	.note.nv.tkinfo,"",@"SHT_NOTE"
	.sectionflags	@"SHF_NOTE_NV_TKINFO"
	.tkinfo
        /*0018*/ 	.word	0x00000002
        /*0030*/ 	.string	""
        /*0030*/ 	.string	"ptxas"
        /*0030*/ 	.string	"Cuda compilation tools, release 13.0, V13.0.88"
        /*0030*/ 	.string	"Build cuda_13.0.r13.0/compiler.36424714_0"
        /*0030*/ 	.string	"-arch sm_100 -m 64 "



//--------------------- .note.nv.cuinfo           --------------------------
	.section	.note.nv.cuinfo,"",@"SHT_NOTE"
	.sectionflags	@"SHF_NOTE_NV_CUINFO"
        /*0018*/ 	.short	0x0002
        /*001a*/ 	.short	0x0064
        /*001c*/ 	.short	0x0082
	.zero		2


//--------------------- .nv.info                  --------------------------
	.section	.nv.info,"",@"SHT_CUDA_INFO"
	.align	4


	//----- nvinfo : EIATTR_REGCOUNT
	.align		4
        /*0000*/ 	.byte	0x04, 0x2f
        /*0002*/ 	.short	(.L_1 - .L_0)
	.align		4
.L_0:
        /*0004*/ 	.word	index@(qmc_mapper)
        /*0008*/ 	.word	0x00000028


	//----- nvinfo : EIATTR_FRAME_SIZE
	.align		4
.L_1:
        /*000c*/ 	.byte	0x04, 0x11
        /*000e*/ 	.short	(.L_3 - .L_2)
	.align		4
.L_2:
        /*0010*/ 	.word	index@(qmc_mapper)
        /*0014*/ 	.word	0x00000000


	//----- nvinfo : EIATTR_MIN_STACK_SIZE
	.align		4
.L_3:
        /*0018*/ 	.byte	0x04, 0x12
        /*001a*/ 	.short	(.L_5 - .L_4)
	.align		4
.L_4:
        /*001c*/ 	.word	index@(qmc_mapper)
        /*0020*/ 	.word	0x00000000
.L_5:


//--------------------- .nv.compat                --------------------------
	.section	.nv.compat,"",@"SHT_CUDA_COMPAT_INFO"
	.align	4
        /*0000*/ 	.byte	0x02, 0x09, 0x00, 0x00, 0x02, 0x02, 0x01, 0x00, 0x02, 0x05, 0x05, 0x00, 0x03, 0x07, 0x01, 0x01
        /*0010*/ 	.byte	0x02, 0x03, 0x00, 0x00, 0x02, 0x06, 0x01, 0x00, 0x04, 0x0b, 0x08, 0x00, 0x01, 0x00, 0x00, 0x00
        /*0020*/ 	.byte	0x00, 0x00, 0x00, 0x00


//--------------------- .nv.info.qmc_mapper       --------------------------
	.section	.nv.info.qmc_mapper,"",@"SHT_CUDA_INFO"
	.sectionflags	@""
	.align	4


	//----- nvinfo : EIATTR_CUDA_API_VERSION
	.align		4
        /*0000*/ 	.byte	0x04, 0x37
        /*0002*/ 	.short	(.L_7 - .L_6)
.L_6:
        /*0004*/ 	.word	0x00000082


	//----- nvinfo : EIATTR_KPARAM_INFO
	.align		4
.L_7:
        /*0008*/ 	.byte	0x04, 0x17
        /*000a*/ 	.short	(.L_9 - .L_8)
.L_8:
        /*000c*/ 	.word	0x00000000
        /*0010*/ 	.short	0x0002
        /*0012*/ 	.short	0x0010
        /*0014*/ 	.byte	0x00, 0xf0, 0x21, 0x00


	//----- nvinfo : EIATTR_KPARAM_INFO
	.align		4
.L_9:
        /*0018*/ 	.byte	0x04, 0x17
        /*001a*/ 	.short	(.L_11 - .L_10)
.L_10:
        /*001c*/ 	.word	0x00000000
        /*0020*/ 	.short	0x0001
        /*0022*/ 	.short	0x0008
        /*0024*/ 	.byte	0x00, 0xf0, 0x21, 0x00


	//----- nvinfo : EIATTR_KPARAM_INFO
	.align		4
.L_11:
        /*0028*/ 	.byte	0x04, 0x17
        /*002a*/ 	.short	(.L_13 - .L_12)
.L_12:
        /*002c*/ 	.word	0x00000000
        /*0030*/ 	.short	0x0000
        /*0032*/ 	.short	0x0000
        /*0034*/ 	.byte	0x00, 0xf5, 0x21, 0x00


	//----- nvinfo : EIATTR_SPARSE_MMA_MASK
	.align		4
.L_13:
        /*0038*/ 	.byte	0x03, 0x50
        /*003a*/ 	.short	0x0000


	//----- nvinfo : EIATTR_MAXREG_COUNT
	.align		4
        /*003c*/ 	.byte	0x03, 0x1b
        /*003e*/ 	.short	0x00ff


	//----- nvinfo : EIATTR_MERCURY_ISA_VERSION
	.align		4
        /*0040*/ 	.byte	0x03, 0x5f
        /*0042*/ 	.short	0x0101


	//----- nvinfo : EIATTR_INT_WARP_WIDE_INSTR_OFFSETS
	.align		4
        /*0044*/ 	.byte	0x04, 0x31
        /*0046*/ 	.short	(.L_15 - .L_14)


	//   ....[0]....
.L_14:
        /*0048*/ 	.word	0x00003130


	//   ....[1]....
        /*004c*/ 	.word	0x00003210


	//----- nvinfo : EIATTR_VRC_CTA_INIT_COUNT
	.align		4
.L_15:
        /*0050*/ 	.byte	0x02, 0x4a
	.zero		1
	.zero		1


	//----- nvinfo : EIATTR_EXIT_INSTR_OFFSETS
	.align		4
        /*0054*/ 	.byte	0x04, 0x1c
        /*0056*/ 	.short	(.L_17 - .L_16)


	//   ....[0]....
.L_16:
        /*0058*/ 	.word	0x00000090


	//   ....[1]....
        /*005c*/ 	.word	0x000031e0


	//   ....[2]....
        /*0060*/ 	.word	0x00003300


	//----- nvinfo : EIATTR_CRS_STACK_SIZE
	.align		4
.L_17:
        /*0064*/ 	.byte	0x04, 0x1e
        /*0066*/ 	.short	(.L_19 - .L_18)
.L_18:
        /*0068*/ 	.word	0x00000000


	//----- nvinfo : EIATTR_CBANK_PARAM_SIZE
	.align		4
.L_19:
        /*006c*/ 	.byte	0x03, 0x19
        /*006e*/ 	.short	0x0018


	//----- nvinfo : EIATTR_PARAM_CBANK
	.align		4
        /*0070*/ 	.byte	0x04, 0x0a
        /*0072*/ 	.short	(.L_21 - .L_20)
	.align		4
.L_20:
        /*0074*/ 	.word	index@(.nv.constant0.qmc_mapper)
        /*0078*/ 	.short	0x0380
        /*007a*/ 	.short	0x0018


	//----- nvinfo : EIATTR_SW_WAR
	.align		4
.L_21:
        /*007c*/ 	.byte	0x04, 0x36
        /*007e*/ 	.short	(.L_23 - .L_22)
.L_22:
        /*0080*/ 	.word	0x00000008
.L_23:


//--------------------- .nv.callgraph             --------------------------
	.section	.nv.callgraph,"",@"SHT_CUDA_CALLGRAPH"
	.align	4
	.sectionentsize	8
	.align		4
        /*0000*/ 	.word	0x00000000
	.align		4
        /*0004*/ 	.word	0xffffffff
	.align		4
        /*0008*/ 	.word	0x00000000
	.align		4
        /*000c*/ 	.word	0xfffffffe
	.align		4
        /*0010*/ 	.word	0x00000000
	.align		4
        /*0014*/ 	.word	0xfffffffd
	.align		4
        /*0018*/ 	.word	0x00000000
	.align		4
        /*001c*/ 	.word	0xfffffffc


//--------------------- .text.qmc_mapper          --------------------------
	.section	.text.qmc_mapper,"ax",@progbits
	.align	128
        .global         qmc_mapper
        .type           qmc_mapper,@function
        .size           qmc_mapper,(.L_x_6 - qmc_mapper)
        .other          qmc_mapper,@"STO_CUDA_ENTRY STV_DEFAULT"
qmc_mapper:
.text.qmc_mapper:
[----:B------:R-:W-:Y:S01]  /*0000*/  LDC R1, c[0x0][0x37c] ;  /* 0x0000df00ff017b82 */ /* 0x000fe20000000800 */
[----:B------:R-:W0:Y:S07]  /*0010*/  S2R R4, SR_TID.X ;  /* 0x0000000000047919 */ /* 0x000e2e0000002100 */
[----:B------:R-:W0:Y:S01]  /*0020*/  S2UR UR4, SR_CTAID.X ;  /* 0x00000000000479c3 */ /* 0x000e220000002500 */
[----:B------:R-:W1:Y:S07]  /*0030*/  LDCU.64 UR6, c[0x0][0x388] ;  /* 0x00007100ff0677ac */ /* 0x000e6e0008000a00 */
[----:B------:R-:W0:Y:S02]  /*0040*/  LDC R3, c[0x0][0x360] ;  /* 0x0000d800ff037b82 */ /* 0x000e240000000800 */
[----:B0-----:R-:W-:-:S05]  /*0050*/  IMAD R0, R3, UR4, R4 ;  /* 0x0000000403007c24 */ /* 0x001fca000f8e0204 */
[----:B-1----:R-:W-:Y:S02]  /*0060*/  ISETP.GE.U32.AND P0, PT, R0, UR6, PT ;  /* 0x0000000600007c0c */ /* 0x002fe4000bf06070 */
[----:B------:R-:W-:-:S04]  /*0070*/  SHF.R.S32.HI R0, RZ, 0x1f, R0 ;  /* 0x0000001fff007819 */ /* 0x000fc80000011400 */
[----:B------:R-:W-:-:S13]  /*0080*/  ISETP.GE.AND.EX P0, PT, R0, UR7, PT, P0 ;  /* 0x0000000700007c0c */ /* 0x000fda000bf06300 */
[----:B------:R-:W-:Y:S05]  /*0090*/  @P0 EXIT ;  /* 0x000000000000094d */ /* 0x000fea0003800000 */
[----:B------:R-:W0:Y:S01]  /*00a0*/  LDC R3, c[0x0][0x360] ;  /* 0x0000d800ff037b82 */ /* 0x000e220000000800 */
[----:B------:R-:W1:Y:S01]  /*00b0*/  LDCU UR5, c[0x0][0x390] ;  /* 0x00007200ff0577ac */ /* 0x000e620008000800 */
[----:B------:R-:W-:Y:S01]  /*00c0*/  BSSY.RECONVERGENT B0, `(.L_x_0) ;  /* 0x00001b6000007945 */ /* 0x000fe20003800200 */
[----:B0-----:R-:W-:-:S04]  /*00d0*/  IMAD R0, R3, UR4, R4 ;  /* 0x0000000403007c24 */ /* 0x001fc8000f8e0204 */
[----:B-1----:R-:W-:-:S05]  /*00e0*/  VIADD R20, R0, UR5 ;  /* 0x0000000500147c36 */ /* 0x002fca0008000000 */
[-C--:B------:R-:W-:Y:S02]  /*00f0*/  LEA.HI R2, R20, R20.reuse, RZ, 0x1 ;  /* 0x0000001414027211 */ /* 0x080fe400078f08ff */
[--C-:B------:R-:W-:Y:S02]  /*0100*/  SHF.R.S32.HI R3, RZ, 0x1f, R20.reuse ;  /* 0x0000001fff037819 */ /* 0x100fe40000011414 */
[----:B------:R-:W-:Y:S02]  /*0110*/  LOP3.LUT R19, R2, 0xfffffffe, RZ, 0xc0, !PT ;  /* 0xfffffffe02137812 */ /* 0x000fe400078ec0ff */
[----:B------:R-:W-:Y:S02]  /*0120*/  SHF.R.S32.HI R35, RZ, 0x1f, R20 ;  /* 0x0000001fff237819 */ /* 0x000fe40000011414 */
[----:B------:R-:W-:Y:S01]  /*0130*/  SHF.R.U32.HI R37, RZ, 0x1, R3 ;  /* 0x00000001ff257819 */ /* 0x000fe20000011603 */
[----:B------:R-:W-:Y:S01]  /*0140*/  IMAD.IADD R19, R20, 0x1, -R19 ;  /* 0x0000000114137824 */ /* 0x000fe200078e0a13 */
[----:B------:R-:W-:-:S02]  /*0150*/  LEA.HI R6, R35, R20, RZ, 0x11 ;  /* 0x0000001423067211 */ /* 0x000fc400078f88ff */
[CC--:B------:R-:W-:Y:S02]  /*0160*/  LEA.HI R7, R35.reuse, R20.reuse, RZ, 0x12 ;  /* 0x0000001423077211 */ /* 0x0c0fe400078f90ff */
[CC--:B------:R-:W-:Y:S02]  /*0170*/  LEA.HI R8, R35.reuse, R20.reuse, RZ, 0x13 ;  /* 0x0000001423087211 */ /* 0x0c0fe400078f98ff */
[CC--:B------:R-:W-:Y:S02]  /*0180*/  LEA.HI R9, R35.reuse, R20.reuse, RZ, 0x14 ;  /* 0x0000001423097211 */ /* 0x0c0fe400078fa0ff */
[CC--:B------:R-:W-:Y:S02]  /*0190*/  LEA.HI R10, R35.reuse, R20.reuse, RZ, 0x15 ;  /* 0x00000014230a7211 */ /* 0x0c0fe400078fa8ff */
[CC--:B------:R-:W-:Y:S02]  /*01a0*/  LEA.HI R11, R35.reuse, R20.reuse, RZ, 0x16 ;  /* 0x00000014230b7211 */ /* 0x0c0fe400078fb0ff */
        /* <DEDUP_REMOVED lines=22> */
[----:B------:R-:W-:Y:S02]  /*0310*/  LEA.HI R18, R35, R20, RZ, 0x1e ;  /* 0x0000001423127211 */ /* 0x000fe400078ff0ff */
[----:B------:R-:W-:Y:S02]  /*0320*/  IADD3 R20, P0, PT, R20, R37, RZ ;  /* 0x0000002514147210 */ /* 0x000fe40007f1e0ff */
[----:B------:R-:W-:-:S02]  /*0330*/  SHF.R.S32.HI R35, RZ, 0x2, R0 ;  /* 0x00000002ff237819 */ /* 0x000fc40000011400 */
[----:B------:R-:W-:Y:S01]  /*0340*/  SHF.R.S32.HI R36, RZ, 0x4, R27 ;  /* 0x00000004ff247819 */ /* 0x000fe2000001141b */
[----:B------:R-:W-:Y:S01]  /*0350*/  IMAD.X R3, RZ, RZ, R3, P0 ;  /* 0x000000ffff037224 */ /* 0x000fe200000e0603 */
[----:B------:R-:W-:Y:S02]  /*0360*/  LEA.HI R0, R0, R35, RZ, 0x1 ;  /* 0x0000002300007211 */ /* 0x000fe400078f08ff */
[----:B------:R-:W-:Y:S02]  /*0370*/  LEA.HI R27, R27, R36, RZ, 0x1 ;  /* 0x000000241b1b7211 */ /* 0x000fe400078f08ff */
[----:B------:R-:W-:Y:S02]  /*0380*/  SHF.R.U64 R20, R20, 0x1f, R3 ;  /* 0x0000001f14147819 */ /* 0x000fe40000001203 */
[----:B------:R-:W-:Y:S02]  /*0390*/  SHF.R.S32.HI R3, RZ, 0x1, R2 ;  /* 0x00000001ff037819 */ /* 0x000fe40000011402 */
[----:B------:R-:W-:-:S02]  /*03a0*/  LOP3.LUT R0, R0, 0xfffffffe, RZ, 0xc0, !PT ;  /* 0xfffffffe00007812 */ /* 0x000fc400078ec0ff */
[----:B------:R-:W-:Y:S02]  /*03b0*/  LEA.HI R2, R2, R3, RZ, 0x1 ;  /* 0x0000000302027211 */ /* 0x000fe400078f08ff */
[----:B------:R-:W-:Y:S02]  /*03c0*/  LOP3.LUT R27, R27, 0xfffffffe, RZ, 0xc0, !PT ;  /* 0xfffffffe1b1b7812 */ /* 0x000fe400078ec0ff */
[----:B------:R-:W-:Y:S02]  /*03d0*/  LOP3.LUT R2, R2, 0xfffffffe, RZ, 0xc0, !PT ;  /* 0xfffffffe02027812 */ /* 0x000fe400078ec0ff */
[----:B------:R-:W-:Y:S01]  /*03e0*/  SHF.R.S32.HI R37, RZ, 0xb, R34 ;  /* 0x0000000bff257819 */ /* 0x000fe20000011422 */
[----:B------:R-:W-:Y:S01]  /*03f0*/  IMAD.IADD R27, R36, 0x1, -R27 ;  /* 0x00000001241b7824 */ /* 0x000fe200078e0a1b */
[----:B------:R-:W-:Y:S01]  /*0400*/  SHF.R.S32.HI R36, RZ, 0x6, R25 ;  /* 0x00000006ff247819 */ /* 0x000fe20000011419 */
[----:B------:R-:W-:Y:S01]  /*0410*/  IMAD.IADD R3, R3, 0x1, -R2 ;  /* 0x0000000103037824 */ /* 0x000fe200078e0a02 */
[----:B------:R-:W-:Y:S01]  /*0420*/  LEA.HI R34, R34, R37, RZ, 0x1 ;  /* 0x0000002522227211 */ /* 0x000fe200078f08ff */
[----:B------:R-:W-:Y:S01]  /*0430*/  IMAD.IADD R2, R35, 0x1, -R0 ;  /* 0x0000000123027824 */ /* 0x000fe200078e0a00 */
[----:B------:R-:W-:-:S02]  /*0440*/  I2FP.F32.S32 R0, R19 ;  /* 0x0000001300007245 */ /* 0x000fc40000201400 */
[----:B------:R-:W-:Y:S02]  /*0450*/  I2FP.F32.S32 R35, R3 ;  /* 0x0000000300237245 */ /* 0x000fe40000201400 */
[----:B------:R-:W-:Y:S01]  /*0460*/  LEA.HI R25, R25, R36, RZ, 0x1 ;  /* 0x0000002419197211 */ /* 0x000fe200078f08ff */
[----:B------:R-:W-:Y:S01]  /*0470*/  FFMA R0, R0, 0.5, RZ ;  /* 0x3f00000000007823 */ /* 0x000fe200000000ff */
[----:B------:R-:W-:Y:S02]  /*0480*/  SHF.R.S32.HI R6, RZ, 0x11, R6 ;  /* 0x00000011ff067819 */ /* 0x000fe40000011406 */
[----:B------:R-:W-:Y:S01]  /*0490*/  LOP3.LUT R25, R25, 0xfffffffe, RZ, 0xc0, !PT ;  /* 0xfffffffe19197812 */ /* 0x000fe200078ec0ff */
[----:B------:R-:W-:Y:S01]  /*04a0*/  FFMA R0, R35, 0.25, R0 ;  /* 0x3e80000023007823 */ /* 0x000fe20000000000 */
[----:B------:R-:W-:Y:S02]  /*04b0*/  SHF.R.S32.HI R35, RZ, 0x3, R28 ;  /* 0x00000003ff237819 */ /* 0x000fe4000001141c */
[----:B------:R-:W-:Y:S01]  /*04c0*/  SHF.R.S32.HI R7, RZ, 0x12, R7 ;  /* 0x00000012ff077819 */ /* 0x000fe20000011407 */
[----:B------:R-:W-:Y:S01]  /*04d0*/  IMAD.IADD R25, R36, 0x1, -R25 ;  /* 0x0000000124197824 */ /* 0x000fe200078e0a19 */
[----:B------:R-:W-:-:S02]  /*04e0*/  LEA.HI R28, R28, R35, RZ, 0x1 ;  /* 0x000000231c1c7211 */ /* 0x000fc400078f08ff */
[----:B------:R-:W-:Y:S02]  /*04f0*/  SHF.R.S32.HI R36, RZ, 0x8, R23 ;  /* 0x00000008ff247819 */ /* 0x000fe40000011417 */
[----:B------:R-:W-:Y:S02]  /*0500*/  LOP3.LUT R28, R28, 0xfffffffe, RZ, 0xc0, !PT ;  /* 0xfffffffe1c1c7812 */ /* 0x000fe400078ec0ff */
[----:B------:R-:W-:Y:S02]  /*0510*/  LEA.HI R23, R23, R36, RZ, 0x1 ;  /* 0x0000002417177211 */ /* 0x000fe400078f08ff */
[----:B------:R-:W-:Y:S01]  /*0520*/  SHF.R.S32.HI R8, RZ, 0x13, R8 ;  /* 0x00000013ff087819 */ /* 0x000fe20000011408 */
[----:B------:R-:W-:Y:S01]  /*0530*/  IMAD.IADD R28, R35, 0x1, -R28 ;  /* 0x00000001231c7824 */ /* 0x000fe200078e0a1c */
[----:B------:R-:W-:Y:S02]  /*0540*/  I2FP.F32.S32 R35, R2 ;  /* 0x0000000200237245 */ /* 0x000fe40000201400 */
[----:B------:R-:W-:-:S02]  /*0550*/  LOP3.LUT R23, R23, 0xfffffffe, RZ, 0xc0, !PT ;  /* 0xfffffffe17177812 */ /* 0x000fc400078ec0ff */
[----:B------:R-:W-:Y:S01]  /*0560*/  SHF.R.S32.HI R9, RZ, 0x14, R9 ;  /* 0x00000014ff097819 */ /* 0x000fe20000011409 */
[----:B------:R-:W-:Y:S01]  /*0570*/  FFMA R0, R35, 0.125, R0 ;  /* 0x3e00000023007823 */ /* 0x000fe20000000000 */
[----:B------:R-:W-:Y:S01]  /*0580*/  I2FP.F32.S32 R35, R28 ;  /* 0x0000001c00237245 */ /* 0x000fe20000201400 */
[----:B------:R-:W-:Y:S01]  /*0590*/  IMAD.IADD R23, R36, 0x1, -R23 ;  /* 0x0000000124177824 */ /* 0x000fe200078e0a17 */
[----:B------:R-:W-:Y:S02]  /*05a0*/  SHF.R.S32.HI R36, RZ, 0xa, R21 ;  /* 0x0000000aff247819 */ /* 0x000fe40000011415 */
[----:B------:R-:W-:Y:S01]  /*05b0*/  SHF.R.S32.HI R10, RZ, 0x15, R10 ;  /* 0x00000015ff0a7819 */ /* 0x000fe2000001140a */
[----:B------:R-:W-:Y:S01]  /*05c0*/  FFMA R0, R35, 0.0625, R0 ;  /* 0x3d80000023007823 */ /* 0x000fe20000000000 */
[----:B------:R-:W-:Y:S02]  /*05d0*/  SHF.R.S32.HI R35, RZ, 0x5, R26 ;  /* 0x00000005ff237819 */ /* 0x000fe4000001141a */
[----:B------:R-:W-:-:S02]  /*05e0*/  LEA.HI R21, R21, R36, RZ, 0x1 ;  /* 0x0000002415157211 */ /* 0x000fc400078f08ff */
[----:B------:R-:W-:Y:S02]  /*05f0*/  LEA.HI R26, R26, R35, RZ, 0x1 ;  /* 0x000000231a1a7211 */ /* 0x000fe400078f08ff */
[----:B------:R-:W-:Y:S02]  /*0600*/  LOP3.LUT R21, R21, 0xfffffffe, RZ, 0xc0, !PT ;  /* 0xfffffffe15157812 */ /* 0x000fe400078ec0ff */
[----:B------:R-:W-:Y:S02]  /*0610*/  LOP3.LUT R26, R26, 0xfffffffe, RZ, 0xc0, !PT ;  /* 0xfffffffe1a1a7812 */ /* 0x000fe400078ec0ff */
[----:B------:R-:W-:Y:S01]  /*0620*/  SHF.R.S32.HI R11, RZ, 0x16, R11 ;  /* 0x00000016ff0b7819 */ /* 0x000fe2000001140b */
[----:B------:R-:W-:Y:S01]  /*0630*/  IMAD.IADD R21, R36, 0x1, -R21 ;  /* 0x0000000124157824 */ /* 0x000fe200078e0a15 */
[----:B------:R-:W-:Y:S01]  /*0640*/  PRMT R36, R29, 0x7632, R36 ;  /* 0x000076321d247816 */ /* 0x000fe20000000024 */
[----:B------:R-:W-:Y:S01]  /*0650*/  IMAD.IADD R26, R35, 0x1, -R26 ;  /* 0x00000001231a7824 */ /* 0x000fe200078e0a1a */
[----:B------:R-:W-:-:S02]  /*0660*/  I2FP.F32.S32 R35, R27 ;  /* 0x0000001b00237245 */ /* 0x000fc40000201400 */
[----:B------:R-:W-:Y:S02]  /*0670*/  LEA.HI R29, R29, R36, RZ, 0x1 ;  /* 0x000000241d1d7211 */ /* 0x000fe400078f08ff */
[----:B------:R-:W-:Y:S01]  /*0680*/  SHF.R.S32.HI R12, RZ, 0x17, R12 ;  /* 0x00000017ff0c7819 */ /* 0x000fe2000001140c */
[----:B------:R-:W-:Y:S01]  /*0690*/  FFMA R0, R35, 0.03125, R0 ;  /* 0x3d00000023007823 */ /* 0x000fe20000000000 */
[----:B------:R-:W-:Y:S02]  /*06a0*/  I2FP.F32.S32 R35, R26 ;  /* 0x0000001a00237245 */ /* 0x000fe40000201400 */
[----:B------:R-:W-:Y:S02]  /*06b0*/  LOP3.LUT R29, R29, 0xfffe, RZ, 0xc0, !PT ;  /* 0x0000fffe1d1d7812 */ /* 0x000fe400078ec0ff */
[----:B------:R-:W-:Y:S01]  /*06c0*/  SHF.R.S32.HI R5, RZ, 0x19, R5 ;  /* 0x00000019ff057819 */ /* 0x000fe20000011405 */
[----:B------:R-:W-:Y:S01]  /*06d0*/  FFMA R0, R35, 0.015625, R0 ;  /* 0x3c80000023007823 */ /* 0x000fe20000000000 */
[----:B------:R-:W-:Y:S01]  /*06e0*/  SHF.R.S32.HI R35, RZ, 0x7, R24 ;  /* 0x00000007ff237819 */ /* 0x000fe20000011418 */
[----:B------:R-:W-:Y:S01]  /*06f0*/  IMAD.MOV R29, RZ, RZ, -R29 ;  /* 0x000000ffff1d7224 */ /* 0x000fe200078e0a1d */
[----:B------:R-:W-:-:S02]  /*0700*/  SHF.R.S32.HI R14, RZ, 0x1b, R14 ;  /* 0x0000001bff0e7819 */ /* 0x000fc4000001140e */
[----:B------:R-:W-:Y:S02]  /*0710*/  LEA.HI R24, R24, R35, RZ, 0x1 ;  /* 0x0000002318187211 */ /* 0x000fe400078f08ff */
[----:B------:R-:W-:Y:S02]  /*0720*/  PRMT R29, R29, 0x7710, RZ ;  /* 0x000077101d1d7816 */ /* 0x000fe400000000ff */
[----:B------:R-:W-:Y:S02]  /*0730*/  LOP3.LUT R24, R24, 0xfffffffe, RZ, 0xc0, !PT ;  /* 0xfffffffe18187812 */ /* 0x000fe400078ec0ff */
[----:B------:R-:W-:Y:S01]  /*0740*/  SHF.R.S32.HI R15, RZ, 0x1c, R15 ;  /* 0x0000001cff0f7819 */ /* 0x000fe2000001140f */
[----:B------:R-:W-:Y:S01]  /*0750*/  IMAD.IADD R29, R36, 0x1, R29 ;  /* 0x00000001241d7824 */ /* 0x000fe200078e021d */
[----:B------:R-:W-:Y:S01]  /*0760*/  LOP3.LUT R36, R7, 0xffff, RZ, 0xc0, !PT ;  /* 0x0000ffff07247812 */ /* 0x000fe200078ec0ff */
[----:B------:R-:W-:Y:S01]  /*0770*/  IMAD.IADD R24, R35, 0x1, -R24 ;  /* 0x0000000123187824 */ /* 0x000fe200078e0a18 */
[----:B------:R-:W-:-:S02]  /*0780*/  I2FP.F32.S32 R35, R25 ;  /* 0x0000001900237245 */ /* 0x000fc40000201400 */
[----:B------:R-:W-:Y:S02]  /*0790*/  SHF.R.S32.HI R16, RZ, 0x1d, R16 ;  /* 0x0000001dff107819 */ /* 0x000fe40000011410 */
[----:B------:R-:W-:Y:S01]  /*07a0*/  SHF.R.S32.HI R18, RZ, 0x1e, R18 ;  /* 0x0000001eff127819 */ /* 0x000fe20000011412 */
[----:B------:R-:W-:Y:S01]  /*07b0*/  FFMA R0, R35, 0.0078125, R0 ;  /* 0x3c00000023007823 */ /* 0x000fe20000000000 */
[----:B------:R-:W-:Y:S02]  /*07c0*/  I2FP.F32.S32 R35, R24 ;  /* 0x0000001800237245 */ /* 0x000fe40000201400 */
[----:B------:R-:W-:Y:S02]  /*07d0*/  I2FP.F32.S32 R20, R20 ;  /* 0x0000001400147245 */ /* 0x000fe40000201400 */
[----:B------:R-:W-:Y:S01]  /*07e0*/  ISETP.GE.AND P0, PT, R19, 0x1, PT ;  /* 0x000000011300780c */ /* 0x000fe20003f06270 */
[----:B------:R-:W-:Y:S01]  /*07f0*/  FFMA R0, R35, 0.00390625, R0 ;  /* 0x3b80000023007823 */ /* 0x000fe20000000000 */
[----:B------:R-:W-:-:S04]  /*0800*/  SHF.R.S32.HI R35, RZ, 0x9, R22 ;  /* 0x00000009ff237819 */ /* 0x000fc80000011416 */
[----:B------:R-:W-:-:S04]  /*0810*/  LEA.HI R22, R22, R35, RZ, 0x1 ;  /* 0x0000002316167211 */ /* 0x000fc800078f08ff */
[----:B------:R-:W-:-:S05]  /*0820*/  LOP3.LUT R22, R22, 0xfffffffe, RZ, 0xc0, !PT ;  /* 0xfffffffe16167812 */ /* 0x000fca00078ec0ff */
[----:B------:R-:W-:Y:S01]  /*0830*/  IMAD.IADD R22, R35, 0x1, -R22 ;  /* 0x0000000123167824 */ /* 0x000fe200078e0a16 */
[----:B------:R-:W-:-:S05]  /*0840*/  I2FP.F32.S32 R35, R23 ;  /* 0x0000001700237245 */ /* 0x000fca0000201400 */
[----:B------:R-:W-:Y:S01]  /*0850*/  FFMA R0, R35, 0.001953125, R0 ;  /* 0x3b00000023007823 */ /* 0x000fe20000000000 */
[----:B------:R-:W-:-:S05]  /*0860*/  I2FP.F32.S32 R35, R22 ;  /* 0x0000001600237245 */ /* 0x000fca0000201400 */
[----:B------:R-:W-:Y:S01]  /*0870*/  FFMA R35, R35, 0.0009765625, R0 ;  /* 0x3a80000023237823 */ /* 0x000fe20000000000 */
[----:B------:R-:W-:Y:S02]  /*0880*/  LOP3.LUT R0, R34, 0xfffffffe, RZ, 0xc0, !PT ;  /* 0xfffffffe22007812 */ /* 0x000fe400078ec0ff */
[----:B------:R-:W-:-:S03]  /*0890*/  I2FP.F32.S32 R34, R21 ;  /* 0x0000001500227245 */ /* 0x000fc60000201400 */
[----:B------:R-:W-:Y:S01]  /*08a0*/  IMAD.IADD R0, R37, 0x1, -R0 ;  /* 0x0000000125007824 */ /* 0x000fe200078e0a00 */
[----:B------:R-:W-:Y:S01]  /*08b0*/  SHF.R.S32.HI R37, RZ, 0xc, R30 ;  /* 0x0000000cff257819 */ /* 0x000fe2000001141e */
[----:B------:R-:W-:-:S03]  /*08c0*/  FFMA R35, R34, 0.00048828125, R35 ;  /* 0x3a00000022237823 */ /* 0x000fc60000000023 */
[----:B------:R-:W-:Y:S02]  /*08d0*/  I2FP.F32.S32 R34, R0 ;  /* 0x0000000000227245 */ /* 0x000fe40000201400 */
[----:B------:R-:W-:-:S03]  /*08e0*/  LEA.HI R30, R30, R37, RZ, 0x1 ;  /* 0x000000251e1e7211 */ /* 0x000fc600078f08ff */
[----:B------:R-:W-:Y:S01]  /*08f0*/  FFMA R35, R34, 0.000244140625, R35 ;  /* 0x3980000022237823 */ /* 0x000fe20000000023 */
[----:B------:R-:W-:Y:S02]  /*0900*/  SHF.R.S32.HI R34, RZ, 0xd, R31 ;  /* 0x0000000dff227819 */ /* 0x000fe4000001141f */
[----:B------:R-:W-:Y:S02]  /*0910*/  LOP3.LUT R30, R30, 0xfffffffe, RZ, 0xc0, !PT ;  /* 0xfffffffe1e1e7812 */ /* 0x000fe400078ec0ff */
[----:B------:R-:W-:-:S03]  /*0920*/  LEA.HI R31, R31, R34, RZ, 0x1 ;  /* 0x000000221f1f7211 */ /* 0x000fc600078f08ff */
[----:B------:R-:W-:Y:S01]  /*0930*/  IMAD.IADD R30, R37, 0x1, -R30 ;  /* 0x00000001251e7824 */ /* 0x000fe200078e0a1e */
[----:B------:R-:W-:Y:S02]  /*0940*/  LOP3.LUT R31, R31, 0xfffffffe, RZ, 0xc0, !PT ;  /* 0xfffffffe1f1f7812 */ /* 0x000fe400078ec0ff */
[----:B------:R-:W-:-:S03]  /*0950*/  SHF.R.S32.HI R37, RZ, 0xe, R32 ;  /* 0x0000000eff257819 */ /* 0x000fc60000011420 */
[----:B------:R-:W-:Y:S01]  /*0960*/  IMAD.IADD R31, R34, 0x1, -R31 ;  /* 0x00000001221f7824 */ /* 0x000fe200078e0a1f */
[----:B------:R-:W-:Y:S02]  /*0970*/  I2FP.F32.S32 R34, R30 ;  /* 0x0000001e00227245 */ /* 0x000fe40000201400 */
[----:B------:R-:W-:-:S03]  /*0980*/  LEA.HI R32, R32, R37, RZ, 0x1 ;  /* 0x0000002520207211 */ /* 0x000fc600078f08ff */
[----:B------:R-:W-:Y:S01]  /*0990*/  FFMA R35, R34, 0.0001220703125, R35 ;  /* 0x3900000022237823 */ /* 0x000fe20000000023 */
[----:B------:R-:W-:Y:S02]  /*09a0*/  I2FP.F32.S32 R34, R31 ;  /* 0x0000001f00227245 */ /* 0x000fe40000201400 */
[----:B------:R-:W-:-:S03]  /*09b0*/  LOP3.LUT R32, R32, 0xfffffffe, RZ, 0xc0, !PT ;  /* 0xfffffffe20207812 */ /* 0x000fc600078ec0ff */
[----:B------:R-:W-:Y:S01]  /*09c0*/  FFMA R35, R34, 6.103515625e-05, R35 ;  /* 0x3880000022237823 */ /* 0x000fe20000000023 */
[----:B------:R-:W-:Y:S01]  /*09d0*/  SHF.R.S32.HI R34, RZ, 0xf, R33 ;  /* 0x0000000fff227819 */ /* 0x000fe20000011421 */
[----:B------:R-:W-:-:S03]  /*09e0*/  IMAD.IADD R32, R37, 0x1, -R32 ;  /* 0x0000000125207824 */ /* 0x000fc600078e0a20 */
[----:B------:R-:W-:-:S04]  /*09f0*/  LEA.HI R33, R33, R34, RZ, 0x1 ;  /* 0x0000002221217211 */ /* 0x000fc800078f08ff */
[----:B------:R-:W-:-:S05]  /*0a00*/  LOP3.LUT R33, R33, 0xfffffffe, RZ, 0xc0, !PT ;  /* 0xfffffffe21217812 */ /* 0x000fca00078ec0ff */
[----:B------:R-:W-:Y:S01]  /*0a10*/  IMAD.IADD R33, R34, 0x1, -R33 ;  /* 0x0000000122217824 */ /* 0x000fe200078e0a21 */
[----:B------:R-:W-:-:S05]  /*0a20*/  I2FP.F32.S32 R34, R32 ;  /* 0x0000002000227245 */ /* 0x000fca0000201400 */
[----:B------:R-:W-:Y:S01]  /*0a30*/  FFMA R34, R34, 3.0517578125e-05, R35 ;  /* 0x3800000022227823 */ /* 0x000fe20000000023 */
[----:B------:R-:W-:-:S05]  /*0a40*/  I2FP.F32.S32 R35, R33 ;  /* 0x0000002100237245 */ /* 0x000fca0000201400 */
[----:B------:R-:W-:Y:S02]  /*0a50*/  FFMA R34, R35, 1.52587890625e-05, R34 ;  /* 0x3780000023227823 */ /* 0x000fe40000000022 */
[----:B------:R-:W0:Y:S02]  /*0a60*/  I2F.S16 R35, R29 ;  /* 0x0000001d00237306 */ /* 0x000e240000101400 */
[----:B0-----:R-:W-:Y:S01]  /*0a70*/  FFMA R34, R35, 7.62939453125e-06, R34 ;  /* 0x3700000023227823 */ /* 0x001fe20000000022 */
[----:B------:R-:W-:-:S04]  /*0a80*/  LOP3.LUT R35, R6, 0xffff, RZ, 0xc0, !PT ;  /* 0x0000ffff06237812 */ /* 0x000fc800078ec0ff */
[----:B------:R-:W-:-:S04]  /*0a90*/  LEA.HI R35, R35, R6, RZ, 0x11 ;  /* 0x0000000623237211 */ /* 0x000fc800078f88ff */
[----:B------:R-:W-:-:S05]  /*0aa0*/  LOP3.LUT R35, R35, 0xfffe, RZ, 0xc0, !PT ;  /* 0x0000fffe23237812 */ /* 0x000fca00078ec0ff */
[----:B------:R-:W-:-:S05]  /*0ab0*/  IMAD.MOV R35, RZ, RZ, -R35 ;  /* 0x000000ffff237224 */ /* 0x000fca00078e0a23 */
[----:B------:R-:W-:-:S05]  /*0ac0*/  PRMT R35, R35, 0x7710, RZ ;  /* 0x0000771023237816 */ /* 0x000fca00000000ff */
[----:B------:R-:W-:-:S04]  /*0ad0*/  IMAD.IADD R6, R6, 0x1, R35 ;  /* 0x0000000106067824 */ /* 0x000fc800078e0223 */
[----:B------:R-:W0:Y:S02]  /*0ae0*/  I2F.S16 R35, R6 ;  /* 0x0000000600237306 */ /* 0x000e240000101400 */
[----:B0-----:R-:W-:Y:S01]  /*0af0*/  FFMA R34, R35, 3.814697265625e-06, R34 ;  /* 0x3680000023227823 */ /* 0x001fe20000000022 */
[----:B------:R-:W-:-:S04]  /*0b00*/  LEA.HI R35, R36, R7, RZ, 0x11 ;  /* 0x0000000724237211 */ /* 0x000fc800078f88ff */
[----:B------:R-:W-:-:S05]  /*0b10*/  LOP3.LUT R35, R35, 0xfffe, RZ, 0xc0, !PT ;  /* 0x0000fffe23237812 */ /* 0x000fca00078ec0ff */
[----:B------:R-:W-:-:S05]  /*0b20*/  IMAD.MOV R35, RZ, RZ, -R35 ;  /* 0x000000ffff237224 */ /* 0x000fca00078e0a23 */
[----:B------:R-:W-:-:S05]  /*0b30*/  PRMT R36, R35, 0x7710, RZ ;  /* 0x0000771023247816 */ /* 0x000fca00000000ff */
[----:B------:R-:W-:Y:S01]  /*0b40*/  IMAD.IADD R7, R7, 0x1, R36 ;  /* 0x0000000107077824 */ /* 0x000fe200078e0224 */
[----:B------:R-:W-:-:S03]  /*0b50*/  LOP3.LUT R36, R9, 0xffff, RZ, 0xc0, !PT ;  /* 0x0000ffff09247812 */ /* 0x000fc600078ec0ff */
[----:B------:R-:W0:Y:S02]  /*0b60*/  I2F.S16 R35, R7 ;  /* 0x0000000700237306 */ /* 0x000e240000101400 */
[----:B0-----:R-:W-:Y:S01]  /*0b70*/  FFMA R34, R35, 1.9073486328125e-06, R34 ;  /* 0x3600000023227823 */ /* 0x001fe20000000022 */
[----:B------:R-:W-:-:S04]  /*0b80*/  LOP3.LUT R35, R8, 0xffff, RZ, 0xc0, !PT ;  /* 0x0000ffff08237812 */ /* 0x000fc800078ec0ff */
[----:B------:R-:W-:-:S04]  /*0b90*/  LEA.HI R35, R35, R8, RZ, 0x11 ;  /* 0x0000000823237211 */ /* 0x000fc800078f88ff */
[----:B------:R-:W-:-:S05]  /*0ba0*/  LOP3.LUT R35, R35, 0xfffe, RZ, 0xc0, !PT ;  /* 0x0000fffe23237812 */ /* 0x000fca00078ec0ff */
[----:B------:R-:W-:-:S05]  /*0bb0*/  IMAD.MOV R35, RZ, RZ, -R35 ;  /* 0x000000ffff237224 */ /* 0x000fca00078e0a23 */
[----:B------:R-:W-:-:S05]  /*0bc0*/  PRMT R35, R35, 0x7710, RZ ;  /* 0x0000771023237816 */ /* 0x000fca00000000ff */
[----:B------:R-:W-:-:S04]  /*0bd0*/  IMAD.IADD R8, R8, 0x1, R35 ;  /* 0x0000000108087824 */ /* 0x000fc800078e0223 */
[----:B------:R-:W0:Y:S02]  /*0be0*/  I2F.S16 R35, R8 ;  /* 0x0000000800237306 */ /* 0x000e240000101400 */
[----:B0-----:R-:W-:Y:S01]  /*0bf0*/  FFMA R34, R35, 9.5367431640625e-07, R34 ;  /* 0x3580000023227823 */ /* 0x001fe20000000022 */
[----:B------:R-:W-:-:S04]  /*0c00*/  LEA.HI R35, R36, R9, RZ, 0x11 ;  /* 0x0000000924237211 */ /* 0x000fc800078f88ff */
[----:B------:R-:W-:-:S05]  /*0c10*/  LOP3.LUT R35, R35, 0xfffe, RZ, 0xc0, !PT ;  /* 0x0000fffe23237812 */ /* 0x000fca00078ec0ff */
[----:B------:R-:W-:-:S05]  /*0c20*/  IMAD.MOV R35, RZ, RZ, -R35 ;  /* 0x000000ffff237224 */ /* 0x000fca00078e0a23 */
[----:B------:R-:W-:-:S05]  /*0c30*/  PRMT R36, R35, 0x7710, RZ ;  /* 0x0000771023247816 */ /* 0x000fca00000000ff */
[----:B------:R-:W-:Y:S01]  /*0c40*/  IMAD.IADD R9, R9, 0x1, R36 ;  /* 0x0000000109097824 */ /* 0x000fe200078e0224 */
[----:B------:R-:W-:-:S03]  /*0c50*/  LOP3.LUT R36, R11, 0xffff, RZ, 0xc0, !PT ;  /* 0x0000ffff0b247812 */ /* 0x000fc600078ec0ff */
[----:B------:R-:W0:Y:S02]  /*0c60*/  I2F.S16 R35, R9 ;  /* 0x0000000900237306 */ /* 0x000e240000101400 */
[----:B0-----:R-:W-:Y:S01]  /*0c70*/  FFMA R34, R35, 4.76837158203125e-07, R34 ;  /* 0x3500000023227823 */ /* 0x001fe20000000022 */
[----:B------:R-:W-:-:S04]  /*0c80*/  LOP3.LUT R35, R10, 0xffff, RZ, 0xc0, !PT ;  /* 0x0000ffff0a237812 */ /* 0x000fc800078ec0ff */
[----:B------:R-:W-:-:S04]  /*0c90*/  LEA.HI R35, R35, R10, RZ, 0x11 ;  /* 0x0000000a23237211 */ /* 0x000fc800078f88ff */
[----:B------:R-:W-:-:S05]  /*0ca0*/  LOP3.LUT R35, R35, 0xfffe, RZ, 0xc0, !PT ;  /* 0x0000fffe23237812 */ /* 0x000fca00078ec0ff */
[----:B------:R-:W-:-:S05]  /*0cb0*/  IMAD.MOV R35, RZ, RZ, -R35 ;  /* 0x000000ffff237224 */ /* 0x000fca00078e0a23 */
[----:B------:R-:W-:-:S05]  /*0cc0*/  PRMT R35, R35, 0x7710, RZ ;  /* 0x0000771023237816 */ /* 0x000fca00000000ff */
[----:B------:R-:W-:-:S04]  /*0cd0*/  IMAD.IADD R10, R10, 0x1, R35 ;  /* 0x000000010a0a7824 */ /* 0x000fc800078e0223 */
[----:B------:R-:W0:Y:S02]  /*0ce0*/  I2F.S16 R35, R10 ;  /* 0x0000000a00237306 */ /* 0x000e240000101400 */
[----:B0-----:R-:W-:Y:S01]  /*0cf0*/  FFMA R34, R35, 2.384185791015625e-07, R34 ;  /* 0x3480000023227823 */ /* 0x001fe20000000022 */
[----:B------:R-:W-:-:S04]  /*0d00*/  LEA.HI R35, R36, R11, RZ, 0x11 ;  /* 0x0000000b24237211 */ /* 0x000fc800078f88ff */
[----:B------:R-:W-:-:S05]  /*0d10*/  LOP3.LUT R35, R35, 0xfffe, RZ, 0xc0, !PT ;  /* 0x0000fffe23237812 */ /* 0x000fca00078ec0ff */
[----:B------:R-:W-:-:S05]  /*0d20*/  IMAD.MOV R35, RZ, RZ, -R35 ;  /* 0x000000ffff237224 */ /* 0x000fca00078e0a23 */
[----:B------:R-:W-:-:S05]  /*0d30*/  PRMT R36, R35, 0x7710, RZ ;  /* 0x0000771023247816 */ /* 0x000fca00000000ff */
[----:B------:R-:W-:Y:S01]  /*0d40*/  IMAD.IADD R11, R11, 0x1, R36 ;  /* 0x000000010b0b7824 */ /* 0x000fe200078e0224 */
[----:B------:R-:W-:-:S03]  /*0d50*/  SHF.R.U32.HI R36, RZ, 0x18, R17 ;  /* 0x00000018ff247819 */ /* 0x000fc60000011611 */
[----:B------:R-:W0:Y:S01]  /*0d60*/  I2F.S16 R35, R11 ;  /* 0x0000000b00237306 */ /* 0x000e220000101400 */
[----:B------:R-:W-:-:S04]  /*0d70*/  LEA.HI R17, R17, R36, RZ, 0x1 ;  /* 0x0000002411117211 */ /* 0x000fc800078f08ff */
[----:B------:R-:W-:-:S05]  /*0d80*/  LOP3.LUT R17, R17, 0xfe, RZ, 0xc0, !PT ;  /* 0x000000fe11117812 */ /* 0x000fca00078ec0ff */
[----:B------:R-:W-:Y:S02]  /*0d90*/  IMAD.MOV R17, RZ, RZ, -R17 ;  /* 0x000000ffff117224 */ /* 0x000fe400078e0a11 */
[----:B0-----:R-:W-:Y:S01]  /*0da0*/  FFMA R34, R35, 1.1920928955078125e-07, R34 ;  /* 0x3400000023227823 */ /* 0x001fe20000000022 */
[----:B------:R-:W-:Y:S02]  /*0db0*/  LOP3.LUT R35, R12, 0xffff, RZ, 0xc0, !PT ;  /* 0x0000ffff0c237812 */ /* 0x000fe400078ec0ff */
[----:B------:R-:W-:Y:S02]  /*0dc0*/  PRMT R17, R17, 0x7710, RZ ;  /* 0x0000771011117816 */ /* 0x000fe400000000ff */
[----:B------:R-:W-:-:S03]  /*0dd0*/  LEA.HI R35, R35, R12, RZ, 0x11 ;  /* 0x0000000c23237211 */ /* 0x000fc600078f88ff */
[----:B------:R-:W-:Y:S01]  /*0de0*/  IMAD.IADD R17, R36, 0x1, R17 ;  /* 0x0000000124117824 */ /* 0x000fe200078e0211 */
[----:B------:R-:W-:Y:S02]  /*0df0*/  LOP3.LUT R35, R35, 0xfffe, RZ, 0xc0, !PT ;  /* 0x0000fffe23237812 */ /* 0x000fe400078ec0ff */
[----:B------:R-:W-:-:S03]  /*0e00*/  LOP3.LUT R36, R5, 0x80, RZ, 0xc0, !PT ;  /* 0x0000008005247812 */ /* 0x000fc600078ec0ff */
[----:B------:R-:W-:Y:S01]  /*0e10*/  IMAD.MOV R35, RZ, RZ, -R35 ;  /* 0x000000ffff237224 */ /* 0x000fe200078e0a23 */
[----:B------:R-:W-:-:S04]  /*0e20*/  LEA.HI R36, R36, R5, RZ, 0x19 ;  /* 0x0000000524247211 */ /* 0x000fc800078fc8ff */
[----:B------:R-:W-:Y:S02]  /*0e30*/  PRMT R35, R35, 0x7710, RZ ;  /* 0x0000771023237816 */ /* 0x000fe400000000ff */
[----:B------:R-:W-:-:S03]  /*0e40*/  LOP3.LUT R36, R36, 0xfe, RZ, 0xc0, !PT ;  /* 0x000000fe24247812 */ /* 0x000fc600078ec0ff */
[----:B------:R-:W-:Y:S02]  /*0e50*/  IMAD.IADD R12, R12, 0x1, R35 ;  /* 0x000000010c0c7824 */ /* 0x000fe400078e0223 */
[----:B------:R-:W-:Y:S02]  /*0e60*/  IMAD.MOV R36, RZ, RZ, -R36 ;  /* 0x000000ffff247224 */ /* 0x000fe400078e0a24 */
[----:B------:R-:W0:Y:S03]  /*0e70*/  I2F.S16 R35, R12 ;  /* 0x0000000c00237306 */ /* 0x000e260000101400 */
[----:B------:R-:W-:-:S05]  /*0e80*/  PRMT R36, R36, 0x7710, RZ ;  /* 0x0000771024247816 */ /* 0x000fca00000000ff */
[----:B------:R-:W-:-:S04]  /*0e90*/  IMAD.IADD R5, R5, 0x1, R36 ;  /* 0x0000000105057824 */ /* 0x000fc800078e0224 */
[----:B------:R-:W-:Y:S01]  /*0ea0*/  I2F.S8 R37, R5 ;  /* 0x0000000500257306 */ /* 0x000fe20000001400 */
[----:B0-----:R-:W-:-:S07]  /*0eb0*/  FFMA R34, R35, 5.9604644775390625e-08, R34 ;  /* 0x3380000023227823 */ /* 0x001fce0000000022 */
[----:B------:R-:W0:Y:S02]  /*0ec0*/  I2F.S8 R35, R17 ;  /* 0x0000001100237306 */ /* 0x000e240000001400 */
[----:B0-----:R-:W-:Y:S01]  /*0ed0*/  FFMA R34, R35, 2.98023223876953125e-08, R34 ;  /* 0x3300000023227823 */ /* 0x001fe20000000022 */
[----:B------:R-:W-:-:S03]  /*0ee0*/  SHF.R.S32.HI R35, RZ, 0x1a, R13 ;  /* 0x0000001aff237819 */ /* 0x000fc6000001140d */
[----:B------:R-:W-:Y:S01]  /*0ef0*/  FFMA R13, R37, 1.490116119384765625e-08, R34 ;  /* 0x32800000250d7823 */ /* 0x000fe20000000022 */
[----:B------:R-:W-:-:S04]  /*0f00*/  LOP3.LUT R34, R35, 0x80, RZ, 0xc0, !PT ;  /* 0x0000008023227812 */ /* 0x000fc800078ec0ff */
[----:B------:R-:W-:-:S04]  /*0f10*/  LEA.HI R34, R34, R35, RZ, 0x19 ;  /* 0x0000002322227211 */ /* 0x000fc800078fc8ff */
[----:B------:R-:W-:-:S05]  /*0f20*/  LOP3.LUT R34, R34, 0xfffe, RZ, 0xc0, !PT ;  /* 0x0000fffe22227812 */ /* 0x000fca00078ec0ff */
[----:B------:R-:W-:-:S05]  /*0f30*/  IMAD.MOV R34, RZ, RZ, -R34 ;  /* 0x000000ffff227224 */ /* 0x000fca00078e0a22 */
[----:B------:R-:W-:-:S05]  /*0f40*/  PRMT R34, R34, 0x7710, RZ ;  /* 0x0000771022227816 */ /* 0x000fca00000000ff */
[----:B------:R-:W-:Y:S01]  /*0f50*/  IMAD.IADD R34, R35, 0x1, R34 ;  /* 0x0000000123227824 */ /* 0x000fe200078e0222 */
[----:B------:R-:W-:-:S03]  /*0f60*/  LOP3.LUT R35, R14, 0x80, RZ, 0xc0, !PT ;  /* 0x000000800e237812 */ /* 0x000fc600078ec0ff */
[----:B------:R-:W0:Y:S01]  /*0f70*/  I2F.S16 R36, R34 ;  /* 0x0000002200247306 */ /* 0x000e220000101400 */
[----:B------:R-:W-:-:S04]  /*0f80*/  LEA.HI R35, R35, R14, RZ, 0x19 ;  /* 0x0000000e23237211 */ /* 0x000fc800078fc8ff */
[----:B------:R-:W-:-:S05]  /*0f90*/  LOP3.LUT R35, R35, 0xfffe, RZ, 0xc0, !PT ;  /* 0x0000fffe23237812 */ /* 0x000fca00078ec0ff */
[----:B------:R-:W-:-:S05]  /*0fa0*/  IMAD.MOV R35, RZ, RZ, -R35 ;  /* 0x000000ffff237224 */ /* 0x000fca00078e0a23 */
[----:B------:R-:W-:Y:S01]  /*0fb0*/  PRMT R35, R35, 0x7710, RZ ;  /* 0x0000771023237816 */ /* 0x000fe200000000ff */
[----:B0-----:R-:W-:-:S04]  /*0fc0*/  FFMA R13, R36, 7.450580596923828125e-09, R13 ;  /* 0x32000000240d7823 */ /* 0x001fc8000000000d */
[----:B------:R-:W-:Y:S01]  /*0fd0*/  IMAD.IADD R14, R14, 0x1, R35 ;  /* 0x000000010e0e7824 */ /* 0x000fe200078e0223 */
[----:B------:R-:W-:-:S03]  /*0fe0*/  LOP3.LUT R35, R16, 0x80, RZ, 0xc0, !PT ;  /* 0x0000008010237812 */ /* 0x000fc600078ec0ff */
[----:B------:R-:W0:Y:S01]  /*0ff0*/  I2F.S16 R36, R14 ;  /* 0x0000000e00247306 */ /* 0x000e220000101400 */
[----:B------:R-:W-:-:S04]  /*1000*/  LEA.HI R35, R35, R16, RZ, 0x19 ;  /* 0x0000001023237211 */ /* 0x000fc800078fc8ff */
[----:B------:R-:W-:-:S05]  /*1010*/  LOP3.LUT R35, R35, 0xfffe, RZ, 0xc0, !PT ;  /* 0x0000fffe23237812 */ /* 0x000fca00078ec0ff */
[----:B------:R-:W-:Y:S02]  /*1020*/  IMAD.MOV R35, RZ, RZ, -R35 ;  /* 0x000000ffff237224 */ /* 0x000fe400078e0a23 */
[----:B0-----:R-:W-:Y:S01]  /*1030*/  FFMA R13, R36, 3.7252902984619140625e-09, R13 ;  /* 0x31800000240d7823 */ /* 0x001fe2000000000d */
        /* <DEDUP_REMOVED lines=14> */
[----:B------:R-:W-:Y:S02]  /*1120*/  IMAD.IADD R18, R18, 0x1, R35 ;  /* 0x0000000112127824 */ /* 0x000fe400078e0223 */
[----:B0-----:R-:W-:Y:S02]  /*1130*/  FFMA R13, R36, 1.8626451492309570312e-09, R13 ;  /* 0x31000000240d7823 */ /* 0x001fe4000000000d */
[----:B------:R-:W0:Y:S02]  /*1140*/  I2F.S16 R36, R16 ;  /* 0x0000001000247306 */ /* 0x000e240000101400 */
[----:B0-----:R-:W-:-:S06]  /*1150*/  FFMA R13, R36, 9.3132257461547851562e-10, R13 ;  /* 0x30800000240d7823 */ /* 0x001fcc000000000d */
[----:B------:R-:W0:Y:S02]  /*1160*/  I2F.S16 R36, R18 ;  /* 0x0000001200247306 */ /* 0x000e240000101400 */
[----:B0-----:R-:W-:-:S04]  /*1170*/  FFMA R13, R36, 4.6566128730773925781e-10, R13 ;  /* 0x30000000240d7823 */ /* 0x001fc8000000000d */
[----:B------:R-:W-:-:S04]  /*1180*/  FFMA R13, R20, 2.3283064365386962891e-10, R13 ;  /* 0x2f800000140d7823 */ /* 0x000fc8000000000d */
[----:B------:R-:W-:-:S04]  /*1190*/  FADD R13, RZ, R13 ;  /* 0x0000000dff0d7221 */ /* 0x000fc80000000000 */
        /* <DEDUP_REMOVED lines=30> */
[----:B------:R-:W-:Y:S01]  /*1380*/  FADD R13, R13, 0.5 ;  /* 0x3f0000000d0d7421 */ /* 0x000fe20000000000 */
[----:B------:R-:W-:Y:S06]  /*1390*/  @!P0 BRA `(.L_x_1) ;  /* 0x0000000800208947 */ /* 0x000fec0003800000 */
[----:B------:R-:W-:Y:S01]  /*13a0*/  ISETP.GE.AND P0, PT, R3, 0x1, PT ;  /* 0x000000010300780c */ /* 0x000fe20003f06270 */
[----:B------:R-:W-:-:S04]  /*13b0*/  FADD R13, R13, -1 ;  /* 0xbf8000000d0d7421 */ /* 0x000fc80000000000 */
[----:B------:R-:W-:-:S08]  /*13c0*/  FADD R13, R13, 0.25 ;  /* 0x3e8000000d0d7421 */ /* 0x000fd00000000000 */
[----:B------:R-:W-:Y:S05]  /*13d0*/  @!P0 BRA `(.L_x_1) ;  /* 0x0000000800108947 */ /* 0x000fea0003800000 */
[----:B------:R-:W-:Y:S01]  /*13e0*/  ISETP.GE.AND P0, PT, R2, 0x1, PT ;  /* 0x000000010200780c */ /* 0x000fe20003f06270 */
[----:B------:R-:W-:-:S04]  /*13f0*/  FADD R13, R13, -0.5 ;  /* 0xbf0000000d0d7421 */ /* 0x000fc80000000000 */
[----:B------:R-:W-:-:S08]  /*1400*/  FADD R13, R13, 0.125 ;  /* 0x3e0000000d0d7421 */ /* 0x000fd00000000000 */
[----:B------:R-:W-:Y:S05]  /*1410*/  @!P0 BRA `(.L_x_1) ;  /* 0x0000000800008947 */ /* 0x000fea0003800000 */
[----:B------:R-:W-:Y:S01]  /*1420*/  ISETP.GE.AND P0, PT, R28, 0x1, PT ;  /* 0x000000011c00780c */ /* 0x000fe20003f06270 */
[----:B------:R-:W-:-:S04]  /*1430*/  FADD R13, R13, -0.25 ;  /* 0xbe8000000d0d7421 */ /* 0x000fc80000000000 */
[----:B------:R-:W-:-:S08]  /*1440*/  FADD R13, R13, 0.0625 ;  /* 0x3d8000000d0d7421 */ /* 0x000fd00000000000 */
[----:B------:R-:W-:Y:S05]  /*1450*/  @!P0 BRA `(.L_x_1) ;  /* 0x0000000400f08947 */ /* 0x000fea0003800000 */
[----:B------:R-:W-:Y:S01]  /*1460*/  ISETP.GE.AND P0, PT, R27, 0x1, PT ;  /* 0x000000011b00780c */ /* 0x000fe20003f06270 */
[----:B------:R-:W-:-:S04]  /*1470*/  FADD R13, R13, -0.125 ;  /* 0xbe0000000d0d7421 */ /* 0x000fc80000000000 */
[----:B------:R-:W-:-:S08]  /*1480*/  FADD R13, R13, 0.03125 ;  /* 0x3d0000000d0d7421 */ /* 0x000fd00000000000 */
[----:B------:R-:W-:Y:S05]  /*1490*/  @!P0 BRA `(.L_x_1) ;  /* 0x0000000400e08947 */ /* 0x000fea0003800000 */
[----:B------:R-:W-:Y:S01]  /*14a0*/  ISETP.GE.AND P0, PT, R26, 0x1, PT ;  /* 0x000000011a00780c */ /* 0x000fe20003f06270 */
[----:B------:R-:W-:-:S04]  /*14b0*/  FADD R13, R13, -0.0625 ;  /* 0xbd8000000d0d7421 */ /* 0x000fc80000000000 */
[----:B------:R-:W-:-:S08]  /*14c0*/  FADD R13, R13, 0.015625 ;  /* 0x3c8000000d0d7421 */ /* 0x000fd00000000000 */
[----:B------:R-:W-:Y:S05]  /*14d0*/  @!P0 BRA `(.L_x_1) ;  /* 0x0000000400d08947 */ /* 0x000fea0003800000 */
[----:B------:R-:W-:Y:S01]  /*14e0*/  ISETP.GE.AND P0, PT, R25, 0x1, PT ;  /* 0x000000011900780c */ /* 0x000fe20003f06270 */
[----:B------:R-:W-:-:S04]  /*14f0*/  FADD R13, R13, -0.03125 ;  /* 0xbd0000000d0d7421 */ /* 0x000fc80000000000 */
[----:B------:R-:W-:-:S08]  /*1500*/  FADD R13, R13, 0.0078125 ;  /* 0x3c0000000d0d7421 */ /* 0x000fd00000000000 */
[----:B------:R-:W-:Y:S05]  /*1510*/  @!P0 BRA `(.L_x_1) ;  /* 0x0000000400c08947 */ /* 0x000fea0003800000 */
[----:B------:R-:W-:Y:S01]  /*1520*/  ISETP.GE.AND P0, PT, R24, 0x1, PT ;  /* 0x000000011800780c */ /* 0x000fe20003f06270 */
[----:B------:R-:W-:-:S04]  /*1530*/  FADD R13, R13, -0.015625 ;  /* 0xbc8000000d0d7421 */ /* 0x000fc80000000000 */
[----:B------:R-:W-:-:S08]  /*1540*/  FADD R13, R13, 0.00390625 ;  /* 0x3b8000000d0d7421 */ /* 0x000fd00000000000 */
[----:B------:R-:W-:Y:S05]  /*1550*/  @!P0 BRA `(.L_x_1) ;  /* 0x0000000400b08947 */ /* 0x000fea0003800000 */
[----:B------:R-:W-:Y:S01]  /*1560*/  ISETP.GE.AND P0, PT, R23, 0x1, PT ;  /* 0x000000011700780c */ /* 0x000fe20003f06270 */
[----:B------:R-:W-:-:S04]  /*1570*/  FADD R13, R13, -0.0078125 ;  /* 0xbc0000000d0d7421 */ /* 0x000fc80000000000 */
[----:B------:R-:W-:-:S08]  /*1580*/  FADD R13, R13, 0.001953125 ;  /* 0x3b0000000d0d7421 */ /* 0x000fd00000000000 */
[----:B------:R-:W-:Y:S05]  /*1590*/  @!P0 BRA `(.L_x_1) ;  /* 0x0000000400a08947 */ /* 0x000fea0003800000 */
[----:B------:R-:W-:Y:S01]  /*15a0*/  ISETP.GE.AND P0, PT, R22, 0x1, PT ;  /* 0x000000011600780c */ /* 0x000fe20003f06270 */
[----:B------:R-:W-:-:S04]  /*15b0*/  FADD R13, R13, -0.00390625 ;  /* 0xbb8000000d0d7421 */ /* 0x000fc80000000000 */
[----:B------:R-:W-:-:S08]  /*15c0*/  FADD R13, R13, 0.0009765625 ;  /* 0x3a8000000d0d7421 */ /* 0x000fd00000000000 */
[----:B------:R-:W-:Y:S05]  /*15d0*/  @!P0 BRA `(.L_x_1) ;  /* 0x0000000400908947 */ /* 0x000fea0003800000 */
[----:B------:R-:W-:Y:S01]  /*15e0*/  ISETP.GE.AND P0, PT, R21, 0x1, PT ;  /* 0x000000011500780c */ /* 0x000fe20003f06270 */
[----:B------:R-:W-:-:S04]  /*15f0*/  FADD R13, R13, -0.001953125 ;  /* 0xbb0000000d0d7421 */ /* 0x000fc80000000000 */
[----:B------:R-:W-:-:S08]  /*1600*/  FADD R13, R13, 0.00048828125 ;  /* 0x3a0000000d0d7421 */ /* 0x000fd00000000000 */
[----:B------:R-:W-:Y:S05]  /*1610*/  @!P0 BRA `(.L_x_1) ;  /* 0x0000000400808947 */ /* 0x000fea0003800000 */
[----:B------:R-:W-:Y:S01]  /*1620*/  ISETP.GE.AND P0, PT, R0, 0x1, PT ;  /* 0x000000010000780c */ /* 0x000fe20003f06270 */
[----:B------:R-:W-:-:S04]  /*1630*/  FADD R13, R13, -0.0009765625 ;  /* 0xba8000000d0d7421 */ /* 0x000fc80000000000 */
[----:B------:R-:W-:-:S08]  /*1640*/  FADD R13, R13, 0.000244140625 ;  /* 0x398000000d0d7421 */ /* 0x000fd00000000000 */
[----:B------:R-:W-:Y:S05]  /*1650*/  @!P0 BRA `(.L_x_1) ;  /* 0x0000000400708947 */ /* 0x000fea0003800000 */
[----:B------:R-:W-:Y:S01]  /*1660*/  ISETP.GE.AND P0, PT, R30, 0x1, PT ;  /* 0x000000011e00780c */ /* 0x000fe20003f06270 */
[----:B------:R-:W-:-:S04]  /*1670*/  FADD R13, R13, -0.00048828125 ;  /* 0xba0000000d0d7421 */ /* 0x000fc80000000000 */
[----:B------:R-:W-:-:S08]  /*1680*/  FADD R13, R13, 0.0001220703125 ;  /* 0x390000000d0d7421 */ /* 0x000fd00000000000 */
[----:B------:R-:W-:Y:S05]  /*1690*/  @!P0 BRA `(.L_x_1) ;  /* 0x0000000400608947 */ /* 0x000fea0003800000 */
[----:B------:R-:W-:Y:S01]  /*16a0*/  ISETP.GE.AND P0, PT, R31, 0x1, PT ;  /* 0x000000011f00780c */ /* 0x000fe20003f06270 */
[----:B------:R-:W-:-:S04]  /*16b0*/  FADD R13, R13, -0.000244140625 ;  /* 0xb98000000d0d7421 */ /* 0x000fc80000000000 */
[----:B------:R-:W-:-:S08]  /*16c0*/  FADD R13, R13, 6.103515625e-05 ;  /* 0x388000000d0d7421 */ /* 0x000fd00000000000 */
[----:B------:R-:W-:Y:S05]  /*16d0*/  @!P0 BRA `(.L_x_1) ;  /* 0x0000000400508947 */ /* 0x000fea0003800000 */
[----:B------:R-:W-:Y:S01]  /*16e0*/  ISETP.GE.AND P0, PT, R32, 0x1, PT ;  /* 0x000000012000780c */ /* 0x000fe20003f06270 */
[----:B------:R-:W-:-:S04]  /*16f0*/  FADD R13, R13, -0.0001220703125 ;  /* 0xb90000000d0d7421 */ /* 0x000fc80000000000 */
[----:B------:R-:W-:-:S08]  /*1700*/  FADD R13, R13, 3.0517578125e-05 ;  /* 0x380000000d0d7421 */ /* 0x000fd00000000000 */
[----:B------:R-:W-:Y:S05]  /*1710*/  @!P0 BRA `(.L_x_1) ;  /* 0x0000000400408947 */ /* 0x000fea0003800000 */
[----:B------:R-:W-:Y:S01]  /*1720*/  ISETP.GE.AND P0, PT, R33, 0x1, PT ;  /* 0x000000012100780c */ /* 0x000fe20003f06270 */
[----:B------:R-:W-:-:S04]  /*1730*/  FADD R13, R13, -6.103515625e-05 ;  /* 0xb88000000d0d7421 */ /* 0x000fc80000000000 */
[----:B------:R-:W-:-:S08]  /*1740*/  FADD R13, R13, 1.52587890625e-05 ;  /* 0x378000000d0d7421 */ /* 0x000fd00000000000 */
[----:B------:R-:W-:Y:S05]  /*1750*/  @!P0 BRA `(.L_x_1) ;  /* 0x0000000400308947 */ /* 0x000fea0003800000 */
[----:B------:R-:W-:Y:S01]  /*1760*/  PRMT R0, R29, 0x9910, RZ ;  /* 0x000099101d007816 */ /* 0x000fe200000000ff */
[----:B------:R-:W-:-:S03]  /*1770*/  FADD R13, R13, -3.0517578125e-05 ;  /* 0xb80000000d0d7421 */ /* 0x000fc60000000000 */
[----:B------:R-:W-:Y:S01]  /*1780*/  ISETP.GE.AND P0, PT, R0, 0x1, PT ;  /* 0x000000010000780c */ /* 0x000fe20003f06270 */
[----:B------:R-:W-:-:S12]  /*1790*/  FADD R13, R13, 7.62939453125e-06 ;  /* 0x370000000d0d7421 */ /* 0x000fd80000000000 */
[----:B------:R-:W-:Y:S05]  /*17a0*/  @!P0 BRA `(.L_x_1) ;  /* 0x00000004001c8947 */ /* 0x000fea0003800000 */
[----:B------:R-:W-:Y:S01]  /*17b0*/  PRMT R0, R6, 0x9910, RZ ;  /* 0x0000991006007816 */ /* 0x000fe200000000ff */
[----:B------:R-:W-:-:S03]  /*17c0*/  FADD R13, R13, -1.52587890625e-05 ;  /* 0xb78000000d0d7421 */ /* 0x000fc60000000000 */
[----:B------:R-:W-:Y:S01]  /*17d0*/  ISETP.GE.AND P0, PT, R0, 0x1, PT ;  /* 0x000000010000780c */ /* 0x000fe20003f06270 */
[----:B------:R-:W-:-:S12]  /*17e0*/  FADD R13, R13, 3.814697265625e-06 ;  /* 0x368000000d0d7421 */ /* 0x000fd80000000000 */
[----:B------:R-:W-:Y:S05]  /*17f0*/  @!P0 BRA `(.L_x_1) ;  /* 0x0000000400088947 */ /* 0x000fea0003800000 */
[----:B------:R-:W-:Y:S01]  /*1800*/  PRMT R0, R7, 0x9910, RZ ;  /* 0x0000991007007816 */ /* 0x000fe200000000ff */
[----:B------:R-:W-:-:S03]  /*1810*/  FADD R13, R13, -7.62939453125e-06 ;  /* 0xb70000000d0d7421 */ /* 0x000fc60000000000 */
[----:B------:R-:W-:Y:S01]  /*1820*/  ISETP.GE.AND P0, PT, R0, 0x1, PT ;  /* 0x000000010000780c */ /* 0x000fe20003f06270 */
[----:B------:R-:W-:-:S12]  /*1830*/  FADD R13, R13, 1.9073486328125e-06 ;  /* 0x360000000d0d7421 */ /* 0x000fd80000000000 */
[----:B------:R-:W-:Y:S05]  /*1840*/  @!P0 BRA `(.L_x_1) ;  /* 0x0000000000f48947 */ /* 0x000fea0003800000 */
[----:B------:R-:W-:Y:S01]  /*1850*/  PRMT R0, R8, 0x9910, RZ ;  /* 0x0000991008007816 */ /* 0x000fe200000000ff */
[----:B------:R-:W-:-:S03]  /*1860*/  FADD R13, R13, -3.814697265625e-06 ;  /* 0xb68000000d0d7421 */ /* 0x000fc60000000000 */
[----:B------:R-:W-:Y:S01]  /*1870*/  ISETP.GE.AND P0, PT, R0, 0x1, PT ;  /* 0x000000010000780c */ /* 0x000fe20003f06270 */
[----:B------:R-:W-:-:S12]  /*1880*/  FADD R13, R13, 9.5367431640625e-07 ;  /* 0x358000000d0d7421 */ /* 0x000fd80000000000 */
[----:B------:R-:W-:Y:S05]  /*1890*/  @!P0 BRA `(.L_x_1) ;  /* 0x0000000000e08947 */ /* 0x000fea0003800000 */
[----:B------:R-:W-:Y:S01]  /*18a0*/  PRMT R0, R9, 0x9910, RZ ;  /* 0x0000991009007816 */ /* 0x000fe200000000ff */
[----:B------:R-:W-:-:S03]  /*18b0*/  FADD R13, R13, -1.9073486328125e-06 ;  /* 0xb60000000d0d7421 */ /* 0x000fc60000000000 */
[----:B------:R-:W-:Y:S01]  /*18c0*/  ISETP.GE.AND P0, PT, R0, 0x1, PT ;  /* 0x000000010000780c */ /* 0x000fe20003f06270 */
[----:B------:R-:W-:-:S12]  /*18d0*/  FADD R13, R13, 4.76837158203125e-07 ;  /* 0x350000000d0d7421 */ /* 0x000fd80000000000 */
[----:B------:R-:W-:Y:S05]  /*18e0*/  @!P0 BRA `(.L_x_1) ;  /* 0x0000000000cc8947 */ /* 0x000fea0003800000 */
[----:B------:R-:W-:Y:S01]  /*18f0*/  PRMT R0, R10, 0x9910, RZ ;  /* 0x000099100a007816 */ /* 0x000fe200000000ff */
[----:B------:R-:W-:-:S03]  /*1900*/  FADD R13, R13, -9.5367431640625e-07 ;  /* 0xb58000000d0d7421 */ /* 0x000fc60000000000 */
[----:B------:R-:W-:Y:S01]  /*1910*/  ISETP.GE.AND P0, PT, R0, 0x1, PT ;  /* 0x000000010000780c */ /* 0x000fe20003f06270 */
[----:B------:R-:W-:-:S12]  /*1920*/  FADD R13, R13, 2.384185791015625e-07 ;  /* 0x348000000d0d7421 */ /* 0x000fd80000000000 */
[----:B------:R-:W-:Y:S05]  /*1930*/  @!P0 BRA `(.L_x_1) ;  /* 0x0000000000b88947 */ /* 0x000fea0003800000 */
[----:B------:R-:W-:Y:S01]  /*1940*/  PRMT R0, R11, 0x9910, RZ ;  /* 0x000099100b007816 */ /* 0x000fe200000000ff */
[----:B------:R-:W-:-:S03]  /*1950*/  FADD R13, R13, -4.76837158203125e-07 ;  /* 0xb50000000d0d7421 */ /* 0x000fc60000000000 */
[----:B------:R-:W-:Y:S01]  /*1960*/  ISETP.GE.AND P0, PT, R0, 0x1, PT ;  /* 0x000000010000780c */ /* 0x000fe20003f06270 */
[----:B------:R-:W-:-:S12]  /*1970*/  FADD R13, R13, 1.1920928955078125e-07 ;  /* 0x340000000d0d7421 */ /* 0x000fd80000000000 */
[----:B------:R-:W-:Y:S05]  /*1980*/  @!P0 BRA `(.L_x_1) ;  /* 0x0000000000a48947 */ /* 0x000fea0003800000 */
[----:B------:R-:W-:Y:S01]  /*1990*/  PRMT R0, R12, 0x9910, RZ ;  /* 0x000099100c007816 */ /* 0x000fe200000000ff */
[----:B------:R-:W-:-:S03]  /*19a0*/  FADD R13, R13, -2.384185791015625e-07 ;  /* 0xb48000000d0d7421 */ /* 0x000fc60000000000 */
[----:B------:R-:W-:Y:S01]  /*19b0*/  ISETP.GE.AND P0, PT, R0, 0x1, PT ;  /* 0x000000010000780c */ /* 0x000fe20003f06270 */
[----:B------:R-:W-:-:S12]  /*19c0*/  FADD R13, R13, 5.9604644775390625e-08 ;  /* 0x338000000d0d7421 */ /* 0x000fd80000000000 */
[----:B------:R-:W-:Y:S05]  /*19d0*/  @!P0 BRA `(.L_x_1) ;  /* 0x0000000000908947 */ /* 0x000fea0003800000 */
[----:B------:R-:W-:Y:S01]  /*19e0*/  PRMT R0, R17, 0x8880, RZ ;  /* 0x0000888011007816 */ /* 0x000fe200000000ff */
[----:B------:R-:W-:-:S03]  /*19f0*/  FADD R13, R13, -1.1920928955078125e-07 ;  /* 0xb40000000d0d7421 */ /* 0x000fc60000000000 */
[----:B------:R-:W-:Y:S01]  /*1a00*/  ISETP.GE.AND P0, PT, R0, 0x1, PT ;  /* 0x000000010000780c */ /* 0x000fe20003f06270 */
[----:B------:R-:W-:-:S12]  /*1a10*/  FADD R13, R13, 2.98023223876953125e-08 ;  /* 0x330000000d0d7421 */ /* 0x000fd80000000000 */
[----:B------:R-:W-:Y:S05]  /*1a20*/  @!P0 BRA `(.L_x_1) ;  /* 0x00000000007c8947 */ /* 0x000fea0003800000 */
[----:B------:R-:W-:Y:S01]  /*1a30*/  PRMT R0, R5, 0x8880, RZ ;  /* 0x0000888005007816 */ /* 0x000fe200000000ff */
[----:B------:R-:W-:-:S03]  /*1a40*/  FADD R13, R13, -5.9604644775390625e-08 ;  /* 0xb38000000d0d7421 */ /* 0x000fc60000000000 */
[----:B------:R-:W-:Y:S01]  /*1a50*/  ISETP.GE.AND P0, PT, R0, 0x1, PT ;  /* 0x000000010000780c */ /* 0x000fe20003f06270 */
[----:B------:R-:W-:-:S12]  /*1a60*/  FADD R13, R13, 1.490116119384765625e-08 ;  /* 0x328000000d0d7421 */ /* 0x000fd80000000000 */
[----:B------:R-:W-:Y:S05]  /*1a70*/  @!P0 BRA `(.L_x_1) ;  /* 0x0000000000688947 */ /* 0x000fea0003800000 */
[----:B------:R-:W-:Y:S01]  /*1a80*/  PRMT R0, R34, 0x9910, RZ ;  /* 0x0000991022007816 */ /* 0x000fe200000000ff */
[----:B------:R-:W-:-:S03]  /*1a90*/  FADD R13, R13, -2.98023223876953125e-08 ;  /* 0xb30000000d0d7421 */ /* 0x000fc60000000000 */
[----:B------:R-:W-:Y:S01]  /*1aa0*/  ISETP.GE.AND P0, PT, R0, 0x1, PT ;  /* 0x000000010000780c */ /* 0x000fe20003f06270 */
[----:B------:R-:W-:-:S12]  /*1ab0*/  FADD R13, R13, 7.450580596923828125e-09 ;  /* 0x320000000d0d7421 */ /* 0x000fd80000000000 */
[----:B------:R-:W-:Y:S05]  /*1ac0*/  @!P0 BRA `(.L_x_1) ;  /* 0x0000000000548947 */ /* 0x000fea0003800000 */
[----:B------:R-:W-:Y:S01]  /*1ad0*/  PRMT R0, R14, 0x9910, RZ ;  /* 0x000099100e007816 */ /* 0x000fe200000000ff */
[----:B------:R-:W-:-:S03]  /*1ae0*/  FADD R13, R13, -1.490116119384765625e-08 ;  /* 0xb28000000d0d7421 */ /* 0x000fc60000000000 */
[----:B------:R-:W-:Y:S01]  /*1af0*/  ISETP.GE.AND P0, PT, R0, 0x1, PT ;  /* 0x000000010000780c */ /* 0x000fe20003f06270 */
[----:B------:R-:W-:-:S12]  /*1b00*/  FADD R13, R13, 3.7252902984619140625e-09 ;  /* 0x318000000d0d7421 */ /* 0x000fd80000000000 */
[----:B------:R-:W-:Y:S05]  /*1b10*/  @!P0 BRA `(.L_x_1) ;  /* 0x0000000000408947 */ /* 0x000fea0003800000 */
[----:B------:R-:W-:Y:S01]  /*1b20*/  PRMT R0, R15, 0x9910, RZ ;  /* 0x000099100f007816 */ /* 0x000fe200000000ff */
[----:B------:R-:W-:-:S03]  /*1b30*/  FADD R13, R13, -7.450580596923828125e-09 ;  /* 0xb20000000d0d7421 */ /* 0x000fc60000000000 */
[----:B------:R-:W-:Y:S01]  /*1b40*/  ISETP.GE.AND P0, PT, R0, 0x1, PT ;  /* 0x000000010000780c */ /* 0x000fe20003f06270 */
[----:B------:R-:W-:-:S12]  /*1b50*/  FADD R13, R13, 1.8626451492309570312e-09 ;  /* 0x310000000d0d7421 */ /* 0x000fd80000000000 */
[----:B------:R-:W-:Y:S05]  /*1b60*/  @!P0 BRA `(.L_x_1) ;  /* 0x00000000002c8947 */ /* 0x000fea0003800000 */
[----:B------:R-:W-:Y:S01]  /*1b70*/  PRMT R0, R16, 0x9910, RZ ;  /* 0x0000991010007816 */ /* 0x000fe200000000ff */
[----:B------:R-:W-:-:S03]  /*1b80*/  FADD R13, R13, -3.7252902984619140625e-09 ;  /* 0xb18000000d0d7421 */ /* 0x000fc60000000000 */
[----:B------:R-:W-:Y:S01]  /*1b90*/  ISETP.GE.AND P0, PT, R0, 0x1, PT ;  /* 0x000000010000780c */ /* 0x000fe20003f06270 */
[----:B------:R-:W-:-:S12]  /*1ba0*/  FADD R13, R13, 9.3132257461547851562e-10 ;  /* 0x308000000d0d7421 */ /* 0x000fd80000000000 */
[----:B------:R-:W-:Y:S05]  /*1bb0*/  @!P0 BRA `(.L_x_1) ;  /* 0x0000000000188947 */ /* 0x000fea0003800000 */
[----:B------:R-:W-:Y:S01]  /*1bc0*/  PRMT R0, R18, 0x9910, RZ ;  /* 0x0000991012007816 */ /* 0x000fe200000000ff */
[----:B------:R-:W-:-:S03]  /*1bd0*/  FADD R13, R13, -1.8626451492309570312e-09 ;  /* 0xb10000000d0d7421 */ /* 0x000fc60000000000 */
[----:B------:R-:W-:Y:S01]  /*1be0*/  ISETP.GE.AND P0, PT, R0, 0x1, PT ;  /* 0x000000010000780c */ /* 0x000fe20003f06270 */
[----:B------:R-:W-:-:S12]  /*1bf0*/  FADD R13, R13, 4.6566128730773925781e-10 ;  /* 0x300000000d0d7421 */ /* 0x000fd80000000000 */
[----:B------:R-:W-:-:S04]  /*1c00*/  @P0 FADD R0, R13, -9.3132257461547851562e-10 ;  /* 0xb08000000d000421 */ /* 0x000fc80000000000 */
[----:B------:R-:W-:-:S07]  /*1c10*/  @P0 FADD R13, R0, 2.3283064365386962891e-10 ;  /* 0x2f800000000d0421 */ /* 0x000fce0000000000 */
.L_x_1:
[----:B------:R-:W-:Y:S05]  /*1c20*/  BSYNC.RECONVERGENT B0 ;  /* 0x0000000000007941 */ /* 0x000fea0003800200 */
.L_x_0:
[----:B------:R-:W0:Y:S01]  /*1c30*/  LDC R3, c[0x0][0x360] ;  /* 0x0000d800ff037b82 */ /* 0x000e220000000800 */
[----:B------:R-:W-:Y:S01]  /*1c40*/  BSSY.RECONVERGENT B0, `(.L_x_2) ;  /* 0x0000145000007945 */ /* 0x000fe20003800200 */
[----:B0-----:R-:W-:Y:S02]  /*1c50*/  IMAD R2, R3, UR4, R4 ;  /* 0x0000000403027c24 */ /* 0x001fe4000f8e0204 */
[----:B------:R-:W-:Y:S02]  /*1c60*/  IMAD.MOV.U32 R4, RZ, RZ, RZ ;  /* 0x000000ffff047224 */ /* 0x000fe400078e00ff */
[----:B------:R-:W-:Y:S02]  /*1c70*/  VIADD R3, R2, UR5 ;  /* 0x0000000502037c36 */ /* 0x000fe40008000000 */
[----:B------:R-:W-:Y:S02]  /*1c80*/  IMAD.MOV.U32 R2, RZ, RZ, RZ ;  /* 0x000000ffff027224 */ /* 0x000fe400078e00ff */
[----:B------:R-:W-:-:S04]  /*1c90*/  IMAD.HI R19, R3, 0x3f237a37, RZ ;  /* 0x3f237a3703137827 */ /* 0x000fc800078e02ff */
[----:B------:R-:W-:Y:S01]  /*1ca0*/  IMAD.MOV.U32 R5, RZ, RZ, R3 ;  /* 0x000000ffff057224 */ /* 0x000fe200078e0003 */
[----:B------:R-:W-:Y:S01]  /*1cb0*/  SHF.R.U32.HI R0, RZ, 0x1f, R19 ;  /* 0x0000001fff007819 */ /* 0x000fe20000011613 */
[----:B------:R-:W-:-:S03]  /*1cc0*/  IMAD.HI R16, R3, 0x703f1229, RZ ;  /* 0x703f122903107827 */ /* 0x000fc600078e02ff */
[----:B------:R-:W-:Y:S01]  /*1cd0*/  LEA.HI.SX32 R19, R19, R0, 0xf ;  /* 0x0000000013137211 */ /* 0x000fe200078f7aff */
[----:B------:R-:W-:Y:S01]  /*1ce0*/  IMAD.HI R21, R3, -0x7926fabb, R4 ;  /* 0x86d9054503157827 */ /* 0x000fe200078e0204 */
[----:B------:R-:W-:Y:S02]  /*1cf0*/  SHF.R.U32.HI R5, RZ, 0x1f, R16 ;  /* 0x0000001fff057819 */ /* 0x000fe40000011610 */
[----:B------:R-:W-:Y:S01]  /*1d00*/  PRMT R28, R19, 0x9910, RZ ;  /* 0x00009910131c7816 */ /* 0x000fe200000000ff */
[----:B------:R-:W-:Y:S01]  /*1d10*/  IMAD.HI R11, R3, 0xc78c921, RZ ;  /* 0x0c78c921030b7827 */ /* 0x000fe200078e02ff */
[----:B------:R-:W-:-:S03]  /*1d20*/  LEA.HI.SX32 R16, R16, R5, 0xb ;  /* 0x0000000510107211 */ /* 0x000fc600078f5aff */
[----:B------:R-:W-:Y:S01]  /*1d30*/  IMAD.HI R14, R3, 0x428430b, RZ ;  /* 0x0428430b030e7827 */ /* 0x000fe200078e02ff */
[----:B------:R-:W-:-:S03]  /*1d40*/  SHF.R.U32.HI R0, RZ, 0x1f, R11 ;  /* 0x0000001fff007819 */ /* 0x000fc6000001160b */
[----:B------:R-:W-:Y:S01]  /*1d50*/  IMAD.HI R9, R3, -0x4295915b, R2 ;  /* 0xbd6a6ea503097827 */ /* 0x000fe200078e0202 */
[----:B------:R-:W-:Y:S02]  /*1d60*/  SHF.R.U32.HI R5, RZ, 0x1f, R14 ;  /* 0x0000001fff057819 */ /* 0x000fe4000001160e */
[----:B------:R-:W-:Y:S01]  /*1d70*/  LEA.HI.SX32 R11, R11, R0, 0xb ;  /* 0x000000000b0b7211 */ /* 0x000fe200078f5aff */
[----:B------:R-:W-:Y:S01]  /*1d80*/  IMAD.HI R22, R3, -0x602e32a5, R2 ;  /* 0x9fd1cd5b03167827 */ /* 0x000fe200078e0202 */
[----:B------:R-:W-:-:S03]  /*1d90*/  LEA.HI.SX32 R14, R14, R5, 0xb ;  /* 0x000000050e0e7211 */ /* 0x000fc600078f5aff */
[----:B------:R-:W-:Y:S01]  /*1da0*/  IMAD.HI R2, R3, 0x38e38e39, RZ ;  /* 0x38e38e3903027827 */ /* 0x000fe200078e02ff */
[----:B------:R-:W-:-:S03]  /*1db0*/  PRMT R30, R14, 0x9910, RZ ;  /* 0x000099100e1e7816 */ /* 0x000fc600000000ff */
[----:B------:R-:W-:Y:S01]  /*1dc0*/  IMAD.HI R17, R3, 0x542f4d9f, RZ ;  /* 0x542f4d9f03117827 */ /* 0x000fe200078e02ff */
[----:B------:R-:W-:-:S03]  /*1dd0*/  SHF.R.S32.HI R5, RZ, 0x1, R2 ;  /* 0x00000001ff057819 */ /* 0x000fc60000011402 */
[C---:B------:R-:W-:Y:S01]  /*1de0*/  IMAD.HI R0, R3.reuse, 0x1948b0fd, RZ ;  /* 0x1948b0fd03007827 */ /* 0x040fe200078e02ff */
[----:B------:R-:W-:Y:S02]  /*1df0*/  SHF.R.U32.HI R4, RZ, 0x1f, R17 ;  /* 0x0000001fff047819 */ /* 0x000fe40000011611 */
[----:B------:R-:W-:Y:S01]  /*1e00*/  LEA.HI R2, R2, R5, RZ, 0x1 ;  /* 0x0000000502027211 */ /* 0x000fe200078f08ff */
[----:B------:R-:W-:Y:S01]  /*1e10*/  IMAD.HI R12, R3, 0x256a5b63, RZ ;  /* 0x256a5b63030c7827 */ /* 0x000fe200078e02ff */
[----:B------:R-:W-:Y:S02]  /*1e20*/  LEA.HI.SX32 R17, R17, R4, 0xd ;  /* 0x0000000411117211 */ /* 0x000fe400078f6aff */
[----:B------:R-:W-:Y:S01]  /*1e30*/  SHF.R.U32.HI R5, RZ, 0x1f, R0 ;  /* 0x0000001fff057819 */ /* 0x000fe20000011600 */
[C---:B------:R-:W-:Y:S01]  /*1e40*/  IMAD.HI R15, R3.reuse, 0x58b040eb, RZ ;  /* 0x58b040eb030f7827 */ /* 0x040fe200078e02ff */
[----:B------:R-:W-:Y:S02]  /*1e50*/  SHF.R.U32.HI R7, RZ, 0x1f, R12 ;  /* 0x0000001fff077819 */ /* 0x000fe4000001160c */
[----:B------:R-:W-:Y:S01]  /*1e60*/  LEA.HI.SX32 R5, R0, R5, 0x1d ;  /* 0x0000000500057211 */ /* 0x000fe200078feaff */
[----:B------:R-:W-:Y:S01]  /*1e70*/  IMAD.HI R4, R3, 0x4bda12f7, RZ ;  /* 0x4bda12f703047827 */ /* 0x000fe200078e02ff */
[----:B------:R-:W-:-:S02]  /*1e80*/  SHF.R.U32.HI R6, RZ, 0x1f, R15 ;  /* 0x0000001fff067819 */ /* 0x000fc4000001160f */
[----:B------:R-:W-:Y:S01]  /*1e90*/  LEA.HI.SX32 R12, R12, R7, 0xb ;  /* 0x000000070c0c7211 */ /* 0x000fe200078f5aff */
[----:B------:R-:W-:Y:S01]  /*1ea0*/  IMAD.HI R8, R3, 0x1df75681, RZ ;  /* 0x1df7568103087827 */ /* 0x000fe200078e02ff */
[----:B------:R-:W-:Y:S02]  /*1eb0*/  LEA.HI.SX32 R15, R15, R6, 0x5 ;  /* 0x000000060f0f7211 */ /* 0x000fe400078f2aff */
[----:B------:R-:W-:Y:S01]  /*1ec0*/  SHF.R.U32.HI R0, RZ, 0x1f, R9 ;  /* 0x0000001fff007819 */ /* 0x000fe20000011609 */
[C---:B------:R-:W-:Y:S01]  /*1ed0*/  IMAD.HI R18, R3.reuse, 0x6a8bde3d, RZ ;  /* 0x6a8bde3d03127827 */ /* 0x040fe200078e02ff */
[----:B------:R-:W-:Y:S02]  /*1ee0*/  SHF.R.U32.HI R7, RZ, 0x1f, R4 ;  /* 0x0000001fff077819 */ /* 0x000fe40000011604 */
[----:B------:R-:W-:Y:S01]  /*1ef0*/  SHF.R.U32.HI R23, RZ, 0x1f, R8 ;  /* 0x0000001fff177819 */ /* 0x000fe20000011608 */
[----:B------:R-:W-:Y:S01]  /*1f00*/  IMAD.HI R6, R3, 0x59e60383, RZ ;  /* 0x59e6038303067827 */ /* 0x000fe200078e02ff */
[----:B------:R-:W-:-:S02]  /*1f10*/  LEA.HI.SX32 R9, R9, R0, 0xf ;  /* 0x0000000009097211 */ /* 0x000fc400078f7aff */
[----:B------:R-:W-:Y:S01]  /*1f20*/  LEA.HI.SX32 R4, R4, R7, 0x1d ;  /* 0x0000000704047211 */ /* 0x000fe200078feaff */
[----:B------:R-:W-:Y:S01]  /*1f30*/  IMAD.HI R0, R2, 0x55555556, RZ ;  /* 0x5555555602007827 */ /* 0x000fe200078e02ff */
[----:B------:R-:W-:Y:S02]  /*1f40*/  SHF.R.U32.HI R25, RZ, 0x1f, R18 ;  /* 0x0000001fff197819 */ /* 0x000fe40000011612 */
[----:B------:R-:W-:Y:S01]  /*1f50*/  SHF.R.U32.HI R7, RZ, 0x1f, R6 ;  /* 0x0000001fff077819 */ /* 0x000fe20000011606 */
[C---:B------:R-:W-:Y:S01]  /*1f60*/  IMAD.HI R20, R3.reuse, 0x2383f4bf, RZ ;  /* 0x2383f4bf03147827 */ /* 0x040fe200078e02ff */
[----:B------:R-:W-:Y:S02]  /*1f70*/  LEA.HI.SX32 R8, R8, R23, 0x18 ;  /* 0x0000001708087211 */ /* 0x000fe400078fc2ff */
[----:B------:R-:W-:Y:S01]  /*1f80*/  LEA.HI.SX32 R18, R18, R25, 0x13 ;  /* 0x0000001912127211 */ /* 0x000fe200078f9aff */
[----:B------:R-:W-:Y:S01]  /*1f90*/  IMAD.HI R23, R3, 0x55555556, RZ ;  /* 0x5555555603177827 */ /* 0x000fe200078e02ff */
[----:B------:R-:W-:-:S02]  /*1fa0*/  LEA.HI.SX32 R7, R6, R7, 0x18 ;  /* 0x0000000706077211 */ /* 0x000fc400078fc2ff */
[----:B------:R-:W-:Y:S01]  /*1fb0*/  LEA.HI R25, R0, R0, RZ, 0x1 ;  /* 0x0000000000197211 */ /* 0x000fe200078f08ff */
[----:B------:R-:W-:Y:S01]  /*1fc0*/  IMAD.HI R10, R5, 0x55555556, RZ ;  /* 0x55555556050a7827 */ /* 0x000fe200078e02ff */
[----:B------:R-:W-:Y:S02]  /*1fd0*/  SHF.R.U32.HI R27, RZ, 0x1f, R20 ;  /* 0x0000001fff1b7819 */ /* 0x000fe40000011614 */
[----:B------:R-:W-:Y:S01]  /*1fe0*/  SHF.R.U32.HI R6, RZ, 0x1f, R21 ;  /* 0x0000001fff067819 */ /* 0x000fe20000011615 */
[----:B------:R-:W-:Y:S01]  /*1ff0*/  IMAD R2, R25, -0x3, R2 ;  /* 0xfffffffd19027824 */ /* 0x000fe200078e0202 */
[----:B------:R-:W-:Y:S01]  /*2000*/  LEA.HI R23, R23, R23, RZ, 0x1 ;  /* 0x0000001717177211 */ /* 0x000fe200078f08ff */
[----:B------:R-:W-:Y:S01]  /*2010*/  IMAD.HI R24, R7, 0x55555556, RZ ;  /* 0x5555555607187827 */ /* 0x000fe200078e02ff */
[----:B------:R-:W-:Y:S02]  /*2020*/  LEA.HI.SX32 R20, R20, R27, 0x13 ;  /* 0x0000001b14147211 */ /* 0x000fe400078f9aff */
[----:B------:R-:W-:Y:S01]  /*2030*/  LEA.HI.SX32 R21, R21, R6, 0x19 ;  /* 0x0000000615157211 */ /* 0x000fe200078fcaff */
[----:B------:R-:W-:Y:S01]  /*2040*/  IMAD.HI R25, R8, 0x55555556, RZ ;  /* 0x5555555608197827 */ /* 0x000fe200078e02ff */
[----:B------:R-:W-:-:S02]  /*2050*/  SHF.R.U32.HI R27, RZ, 0x1f, R22 ;  /* 0x0000001fff1b7819 */ /* 0x000fc40000011616 */
[----:B------:R-:W-:Y:S01]  /*2060*/  LEA.HI R10, R10, R10, RZ, 0x1 ;  /* 0x0000000a0a0a7211 */ /* 0x000fe200078f08ff */
[----:B------:R-:W-:Y:S01]  /*2070*/  IMAD.HI R6, R4, 0x55555556, RZ ;  /* 0x5555555604067827 */ /* 0x000fe200078e02ff */
[----:B------:R-:W-:Y:S02]  /*2080*/  LEA.HI R24, R24, R24, RZ, 0x1 ;  /* 0x0000001818187211 */ /* 0x000fe400078f08ff */
[----:B------:R-:W-:Y:S01]  /*2090*/  LEA.HI.SX32 R22, R22, R27, 0x14 ;  /* 0x0000001b16167211 */ /* 0x000fe200078fa2ff */
[----:B------:R-:W-:Y:S01]  /*20a0*/  IMAD.HI R0, R23, 0x55555556, RZ ;  /* 0x5555555617007827 */ /* 0x000fe200078e02ff */
[----:B------:R-:W-:Y:S02]  /*20b0*/  LEA.HI R25, R25, R25, RZ, 0x1 ;  /* 0x0000001919197211 */ /* 0x000fe400078f08ff */
[----:B------:R-:W-:Y:S01]  /*20c0*/  LEA.HI R27, R6, R6, RZ, 0x1 ;  /* 0x00000006061b7211 */ /* 0x000fe200078f08ff */
[----:B------:R-:W-:Y:S01]  /*20d0*/  IMAD R5, R10, -0x3, R5 ;  /* 0xfffffffd0a057824 */ /* 0x000fe200078e0205 */
[----:B------:R-:W-:Y:S01]  /*20e0*/  LEA.HI R6, R0, R0, RZ, 0x1 ;  /* 0x0000000000067211 */ /* 0x000fe200078f08ff */
[----:B------:R-:W-:Y:S01]  /*20f0*/  IMAD.HI R0, R18, 0x55555556, RZ ;  /* 0x5555555612007827 */ /* 0x000fe200078e02ff */
[----:B------:R-:W-:-:S03]  /*2100*/  PRMT R33, R15, 0x9910, RZ ;  /* 0x000099100f217816 */ /* 0x000fc600000000ff */
[----:B------:R-:W-:Y:S02]  /*2110*/  IMAD R10, R23, -0x3, R3 ;  /* 0xfffffffd170a7824 */ /* 0x000fe400078e0203 */
[----:B------:R-:W-:Y:S02]  /*2120*/  IMAD R7, R24, -0x3, R7 ;  /* 0xfffffffd18077824 */ /* 0x000fe400078e0207 */
[----:B------:R-:W-:Y:S01]  /*2130*/  IMAD R8, R25, -0x3, R8 ;  /* 0xfffffffd19087824 */ /* 0x000fe200078e0208 */
[----:B------:R-:W-:Y:S01]  /*2140*/  ISETP.GE.AND P0, PT, R10, 0x2, PT ;  /* 0x000000020a00780c */ /* 0x000fe20003f06270 */
[----:B------:R-:W-:-:S04]  /*2150*/  IMAD.HI R24, R20, 0x55555556, RZ ;  /* 0x5555555614187827 */ /* 0x000fc800078e02ff */
[----:B------:R-:W-:Y:S01]  /*2160*/  IMAD.HI R25, R21, 0x55555556, RZ ;  /* 0x5555555615197827 */ /* 0x000fe200078e02ff */
[----:B------:R-:W-:-:S03]  /*2170*/  LEA.HI R29, R24, R24, RZ, 0x1 ;  /* 0x00000018181d7211 */ /* 0x000fc600078f08ff */
[----:B------:R-:W-:Y:S01]  /*2180*/  IMAD R6, R6, -0x3, R23 ;  /* 0xfffffffd06067824 */ /* 0x000fe200078e0217 */
[----:B------:R-:W-:Y:S01]  /*2190*/  LEA.HI R23, R0, R0, RZ, 0x1 ;  /* 0x0000000000177211 */ /* 0x000fe200078f08ff */
[----:B------:R-:W-:Y:S01]  /*21a0*/  IMAD R4, R27, -0x3, R4 ;  /* 0xfffffffd1b047824 */ /* 0x000fe200078e0204 */
[----:B------:R-:W-:Y:S01]  /*21b0*/  I2FP.F32.S32 R0, R10 ;  /* 0x0000000a00007245 */ /* 0x000fe20000201400 */
[----:B------:R-:W-:Y:S01]  /*21c0*/  IMAD.HI R27, R22, 0x55555556, RZ ;  /* 0x55555556161b7827 */ /* 0x000fe200078e02ff */
[----:B------:R-:W-:Y:S02]  /*21d0*/  LEA.HI R26, R25, R25, RZ, 0x1 ;  /* 0x00000019191a7211 */ /* 0x000fe400078f08ff */
[----:B------:R-:W-:Y:S01]  /*21e0*/  I2FP.F32.S32 R24, R6 ;  /* 0x0000000600187245 */ /* 0x000fe20000201400 */
[----:B------:R-:W-:Y:S01]  /*21f0*/  IMAD R28, R28, 0x5556, RZ ;  /* 0x000055561c1c7824 */ /* 0x000fe200078e02ff */
[----:B------:R-:W-:Y:S01]  /*2200*/  LEA.HI R27, R27, R27, RZ, 0x1 ;  /* 0x0000001b1b1b7211 */ /* 0x000fe200078f08ff */
[----:B------:R-:W-:-:S02]  /*2210*/  IMAD R18, R23, -0x3, R18 ;  /* 0xfffffffd17127824 */ /* 0x000fc400078e0212 */
[----:B------:R-:W-:Y:S01]  /*2220*/  FFMA R23, R0, 0.3333333432674407959, RZ ;  /* 0x3eaaaaab00177823 */ /* 0x000fe200000000ff */
[----:B------:R-:W-:Y:S01]  /*2230*/  IMAD R0, R29, -0x3, R20 ;  /* 0xfffffffd1d007824 */ /* 0x000fe200078e0214 */
[----:B------:R-:W-:Y:S01]  /*2240*/  PRMT R29, R16, 0x9910, RZ ;  /* 0x00009910101d7816 */ /* 0x000fe200000000ff */
[----:B------:R-:W-:Y:S01]  /*2250*/  IMAD R20, R26, -0x3, R21 ;  /* 0xfffffffd1a147824 */ /* 0x000fe200078e0215 */
[----:B------:R-:W-:Y:S01]  /*2260*/  SHF.R.S32.HI R26, RZ, 0x10, R28 ;  /* 0x00000010ff1a7819 */ /* 0x000fe2000001141c */
[----:B------:R-:W-:Y:S01]  /*2270*/  FFMA R23, R24, 0.11111111193895339966, R23 ;  /* 0x3de38e3918177823 */ /* 0x000fe20000000017 */
[----:B------:R-:W-:Y:S01]  /*2280*/  I2FP.F32.S32 R24, R2 ;  /* 0x0000000200187245 */ /* 0x000fe20000201400 */
[----:B------:R-:W-:Y:S01]  /*2290*/  IMAD R21, R27, -0x3, R22 ;  /* 0xfffffffd1b157824 */ /* 0x000fe200078e0216 */
[----:B------:R-:W-:Y:S01]  /*22a0*/  PRMT R28, R17, 0x9910, RZ ;  /* 0x00009910111c7816 */ /* 0x000fe200000000ff */
[----:B------:R-:W-:Y:S01]  /*22b0*/  IMAD R33, R33, 0x56, RZ ;  /* 0x0000005621217824 */ /* 0x000fe200078e02ff */
[----:B------:R-:W-:Y:S01]  /*22c0*/  LOP3.LUT R27, R26, 0xffff, RZ, 0xc0, !PT ;  /* 0x0000ffff1a1b7812 */ /* 0x000fe200078ec0ff */
[----:B------:R-:W-:Y:S01]  /*22d0*/  FFMA R25, R24, 0.037037037312984466553, R23 ;  /* 0x3d17b42618197823 */ /* 0x000fe20000000017 */
[----:B------:R-:W-:Y:S01]  /*22e0*/  IMAD.MOV.U32 R23, RZ, RZ, R29 ;  /* 0x000000ffff177224 */ /* 0x000fe200078e001d */
[----:B------:R-:W-:Y:S01]  /*22f0*/  PRMT R29, R11, 0x9910, RZ ;  /* 0x000099100b1d7816 */ /* 0x000fe200000000ff */
[----:B------:R-:W-:Y:S01]  /*2300*/  IMAD.HI R3, R3, 0x3b202b47, RZ ;  /* 0x3b202b4703037827 */ /* 0x000fe200078e02ff */
[----:B------:R-:W-:-:S02]  /*2310*/  LEA.HI R22, R27, R26, RZ, 0x11 ;  /* 0x0000001a1b167211 */ /* 0x000fc400078f88ff */
[----:B------:R-:W-:Y:S01]  /*2320*/  PRMT R26, R12, 0x9910, RZ ;  /* 0x000099100c1a7816 */ /* 0x000fe200000000ff */
[----:B------:R-:W-:Y:S02]  /*2330*/  IMAD R27, R28, 0x5556, RZ ;  /* 0x000055561c1b7824 */ /* 0x000fe400078e02ff */
[----:B------:R-:W-:-:S03]  /*2340*/  IMAD R23, R23, 0x5556, RZ ;  /* 0x0000555617177824 */ /* 0x000fc600078e02ff */
[----:B------:R-:W-:Y:S02]  /*2350*/  SHF.R.S32.HI R27, RZ, 0x10, R27 ;  /* 0x00000010ff1b7819 */ /* 0x000fe4000001141b */
[----:B------:R-:W-:Y:S01]  /*2360*/  SHF.R.S32.HI R24, RZ, 0x10, R23 ;  /* 0x00000010ff187819 */ /* 0x000fe20000011417 */
[----:B------:R-:W-:Y:S01]  /*2370*/  IMAD R23, R26, 0x5556, RZ ;  /* 0x000055561a177824 */ /* 0x000fe200078e02ff */
[----:B------:R-:W-:Y:S01]  /*2380*/  LOP3.LUT R28, R27, 0xffff, RZ, 0xc0, !PT ;  /* 0x0000ffff1b1c7812 */ /* 0x000fe200078ec0ff */
[----:B------:R-:W-:Y:S01]  /*2390*/  IMAD R26, R29, 0x56, RZ ;  /* 0x000000561d1a7824 */ /* 0x000fe200078e02ff */
[----:B------:R-:W-:Y:S02]  /*23a0*/  LOP3.LUT R29, R24, 0xffff, RZ, 0xc0, !PT ;  /* 0x0000ffff181d7812 */ /* 0x000fe400078ec0ff */
[----:B------:R-:W-:Y:S01]  /*23b0*/  LEA.HI R27, R28, R27, RZ, 0x11 ;  /* 0x0000001b1c1b7211 */ /* 0x000fe200078f88ff */
[----:B------:R-:W-:Y:S01]  /*23c0*/  IMAD R28, R30, 0x56, RZ ;  /* 0x000000561e1c7824 */ /* 0x000fe200078e02ff */
[----:B------:R-:W-:-:S02]  /*23d0*/  LEA.HI R24, R29, R24, RZ, 0x11 ;  /* 0x000000181d187211 */ /* 0x000fc400078f88ff */
[----:B------:R-:W-:Y:S02]  /*23e0*/  LOP3.LUT R29, R26, 0xffff, RZ, 0xc0, !PT ;  /* 0x0000ffff1a1d7812 */ /* 0x000fe400078ec0ff */
[----:B------:R-:W-:Y:S02]  /*23f0*/  LOP3.LUT R28, R28, 0xffff, RZ, 0xc0, !PT ;  /* 0x0000ffff1c1c7812 */ /* 0x000fe400078ec0ff */
[----:B------:R-:W-:Y:S02]  /*2400*/  I2FP.F32.S32 R30, R4 ;  /* 0x00000004001e7245 */ /* 0x000fe40000201400 */
[----:B------:R-:W-:Y:S02]  /*2410*/  SHF.R.S32.HI R23, RZ, 0x10, R23 ;  /* 0x00000010ff177819 */ /* 0x000fe40000011417 */
[----:B------:R-:W-:Y:S01]  /*2420*/  SHF.R.U32.HI R26, RZ, 0xf, R29 ;  /* 0x0000000fff1a7819 */ /* 0x000fe2000001161d */
[----:B------:R-:W-:Y:S01]  /*2430*/  FFMA R30, R30, 0.012345679104328155518, R25 ;  /* 0x3c4a45881e1e7823 */ /* 0x000fe20000000019 */
[----:B------:R-:W-:-:S02]  /*2440*/  SHF.R.U32.HI R31, RZ, 0xf, R28 ;  /* 0x0000000fff1f7819 */ /* 0x000fc4000001161c */
[----:B------:R-:W-:Y:S02]  /*2450*/  LOP3.LUT R32, R23, 0xffff, RZ, 0xc0, !PT ;  /* 0x0000ffff17207812 */ /* 0x000fe400078ec0ff */
[----:B------:R-:W-:Y:S02]  /*2460*/  LEA.HI R26, R29, R26, RZ, 0x18 ;  /* 0x0000001a1d1a7211 */ /* 0x000fe400078fc0ff */
[----:B------:R-:W-:Y:S02]  /*2470*/  I2FP.F32.S32 R29, R5 ;  /* 0x00000005001d7245 */ /* 0x000fe40000201400 */
[----:B------:R-:W-:Y:S02]  /*2480*/  LEA.HI R25, R28, R31, RZ, 0x18 ;  /* 0x0000001f1c197211 */ /* 0x000fe400078fc0ff */
[----:B------:R-:W-:Y:S01]  /*2490*/  PRMT R31, R9, 0x9910, RZ ;  /* 0x00009910091f7816 */ /* 0x000fe200000000ff */
[----:B------:R-:W-:Y:S01]  /*24a0*/  FFMA R29, R29, 0.0041152262128889560699, R30 ;  /* 0x3b86d9051d1d7823 */ /* 0x000fe2000000001e */
[----:B------:R-:W-:-:S02]  /*24b0*/  LEA.HI R23, R32, R23, RZ, 0x11 ;  /* 0x0000001720177211 */ /* 0x000fc400078f88ff */
[----:B------:R-:W-:Y:S02]  /*24c0*/  I2FP.F32.S32 R32, R20 ;  /* 0x0000001400207245 */ /* 0x000fe40000201400 */
[----:B------:R-:W-:Y:S02]  /*24d0*/  LOP3.LUT R28, R33, 0xffff, RZ, 0xc0, !PT ;  /* 0x0000ffff211c7812 */ /* 0x000fe400078ec0ff */
[----:B------:R-:W-:Y:S01]  /*24e0*/  PRMT R33, R22, 0x9910, RZ ;  /* 0x0000991016217816 */ /* 0x000fe200000000ff */
[----:B------:R-:W-:Y:S02]  /*24f0*/  IMAD.MOV.U32 R22, RZ, RZ, R31 ;  /* 0x000000ffff167224 */ /* 0x000fe400078e001f */
[----:B------:R-:W-:Y:S01]  /*2500*/  FFMA R29, R32, 0.0013717421097680926323, R29 ;  /* 0x3ab3cc07201d7823 */ /* 0x000fe2000000001d */
[----:B------:R-:W-:Y:S01]  /*2510*/  SHF.R.U32.HI R31, RZ, 0xf, R28 ;  /* 0x0000000fff1f7819 */ /* 0x000fe2000001161c */
[----:B------:R-:W-:Y:S01]  /*2520*/  IMAD R32, R22, 0x5556, RZ ;  /* 0x0000555616207824 */ /* 0x000fe200078e02ff */
[----:B------:R-:W-:-:S02]  /*2530*/  I2FP.F32.S32 R30, R7 ;  /* 0x00000007001e7245 */ /* 0x000fc40000201400 */
[----:B------:R-:W-:Y:S01]  /*2540*/  LEA.HI R22, R28, R31, RZ, 0x18 ;  /* 0x0000001f1c167211 */ /* 0x000fe200078fc0ff */
[----:B------:R-:W-:Y:S01]  /*2550*/  IMAD R31, R33, 0x3, RZ ;  /* 0x00000003211f7824 */ /* 0x000fe200078e02ff */
[----:B------:R-:W-:Y:S01]  /*2560*/  PRMT R34, R27, 0x9910, RZ ;  /* 0x000099101b227816 */ /* 0x000fe200000000ff */
[----:B------:R-:W-:Y:S01]  /*2570*/  FFMA R27, R30, 0.0004572473699226975441, R29 ;  /* 0x39efbab41e1b7823 */ /* 0x000fe2000000001d */
[----:B------:R-:W-:Y:S01]  /*2580*/  SHF.R.S32.HI R28, RZ, 0x10, R32 ;  /* 0x00000010ff1c7819 */ /* 0x000fe20000011420 */
[----:B------:R-:W-:Y:S01]  /*2590*/  IMAD.MOV R31, RZ, RZ, -R31 ;  /* 0x000000ffff1f7224 */ /* 0x000fe200078e0a1f */
[----:B------:R-:W-:Y:S01]  /*25a0*/  I2FP.F32.S32 R30, R8 ;  /* 0x00000008001e7245 */ /* 0x000fe20000201400 */
[----:B------:R-:W-:Y:S01]  /*25b0*/  IMAD.MOV.U32 R32, RZ, RZ, R34 ;  /* 0x000000ffff207224 */ /* 0x000fe200078e0022 */
[----:B------:R-:W-:Y:S02]  /*25c0*/  LOP3.LUT R29, R28, 0xffff, RZ, 0xc0, !PT ;  /* 0x0000ffff1c1d7812 */ /* 0x000fe400078ec0ff */
[----:B------:R-:W-:Y:S01]  /*25d0*/  PRMT R33, R24, 0x9910, RZ ;  /* 0x0000991018217816 */ /* 0x000fe200000000ff */
[----:B------:R-:W-:Y:S01]  /*25e0*/  IMAD R24, R32, 0x3, RZ ;  /* 0x0000000320187824 */ /* 0x000fe200078e02ff */
[----:B------:R-:W-:Y:S01]  /*25f0*/  LEA.HI R28, R29, R28, RZ, 0x11 ;  /* 0x0000001c1d1c7211 */ /* 0x000fe200078f88ff */
[----:B------:R-:W-:Y:S01]  /*2600*/  FFMA R27, R30, 0.00015241578512359410524, R27 ;  /* 0x391fd1cd1e1b7823 */ /* 0x000fe2000000001b */
[----:B------:R-:W-:Y:S01]  /*2610*/  PRMT R32, R31, 0x7710, RZ ;  /* 0x000077101f207816 */ /* 0x000fe200000000ff */
[----:B------:R-:W-:Y:S01]  /*2620*/  IMAD.MOV.U32 R29, RZ, RZ, R33 ;  /* 0x000000ffff1d7224 */ /* 0x000fe200078e0021 */
[----:B------:R-:W-:Y:S01]  /*2630*/  PRMT R30, R28, 0x9910, RZ ;  /* 0x000099101c1e7816 */ /* 0x000fe200000000ff */
[----:B------:R-:W-:Y:S01]  /*2640*/  IMAD.MOV R31, RZ, RZ, -R24 ;  /* 0x000000ffff1f7224 */ /* 0x000fe200078e0a18 */
[----:B------:R-:W-:Y:S01]  /*2650*/  PRMT R26, R26, 0x9910, RZ ;  /* 0x000099101a1a7816 */ /* 0x000fe200000000ff */
[----:B------:R-:W-:Y:S01]  /*2660*/  IMAD.IADD R19, R19, 0x1, R32 ;  /* 0x0000000113137824 */ /* 0x000fe200078e0220 */
[----:B------:R-:W-:Y:S01]  /*2670*/  PRMT R32, R23, 0x9910, RZ ;  /* 0x0000991017207816 */ /* 0x000fe200000000ff */
[----:B------:R-:W-:Y:S01]  /*2680*/  IMAD R24, R29, 0x3, RZ ;  /* 0x000000031d187824 */ /* 0x000fe200078e02ff */
[----:B------:R-:W-:Y:S01]  /*2690*/  PRMT R28, R31, 0x7710, RZ ;  /* 0x000077101f1c7816 */ /* 0x000fe200000000ff */
[----:B------:R-:W-:Y:S01]  /*26a0*/  IMAD.MOV.U32 R29, RZ, RZ, R30 ;  /* 0x000000ffff1d7224 */ /* 0x000fe200078e001e */
[----:B------:R-:W-:Y:S01]  /*26b0*/  I2FP.F32.S32 R30, R21 ;  /* 0x00000015001e7245 */ /* 0x000fe20000201400 */
[----:B------:R-:W-:Y:S01]  /*26c0*/  IMAD.MOV.U32 R31, RZ, RZ, R32 ;  /* 0x000000ffff1f7224 */ /* 0x000fe200078e0020 */
[----:B------:R-:W-:Y:S01]  /*26d0*/  PRMT R22, R22, 0x9910, RZ ;  /* 0x0000991016167816 */ /* 0x000fe200000000ff */
[----:B------:R-:W-:Y:S01]  /*26e0*/  IMAD R29, R29, 0x3, RZ ;  /* 0x000000031d1d7824 */ /* 0x000fe200078e02ff */
[----:B------:R-:W-:Y:S01]  /*26f0*/  I2F.S16 R23, R19 ;  /* 0x0000001300177306 */ /* 0x000fe20000101400 */
[----:B------:R-:W-:-:S02]  /*2700*/  IMAD.MOV R24, RZ, RZ, -R24 ;  /* 0x000000ffff187224 */ /* 0x000fc400078e0a18 */
[----:B------:R-:W-:Y:S01]  /*2710*/  FFMA R27, R30, 5.0805261707864701748e-05, R27 ;  /* 0x385517bc1e1b7823 */ /* 0x000fe2000000001b */
[----:B------:R-:W-:Y:S02]  /*2720*/  IMAD.IADD R17, R17, 0x1, R28 ;  /* 0x0000000111117824 */ /* 0x000fe400078e021c */
[----:B------:R-:W-:Y:S01]  /*2730*/  IMAD R28, R31, 0x3, RZ ;  /* 0x000000031f1c7824 */ /* 0x000fe200078e02ff */
[----:B------:R-:W-:Y:S01]  /*2740*/  PRMT R31, R24, 0x7710, RZ ;  /* 0x00007710181f7816 */ /* 0x000fe200000000ff */
[----:B------:R-:W-:Y:S01]  /*2750*/  IMAD.MOV R29, RZ, RZ, -R29 ;  /* 0x000000ffff1d7224 */ /* 0x000fe200078e0a1d */
[----:B------:R-:W-:Y:S01]  /*2760*/  I2F.S16 R24, R17 ;  /* 0x0000001100187306 */ /* 0x000fe20000101400 */
[----:B------:R-:W-:Y:S02]  /*2770*/  IMAD.MOV R28, RZ, RZ, -R28 ;  /* 0x000000ffff1c7224 */ /* 0x000fe400078e0a1c */
[----:B------:R-:W-:Y:S01]  /*2780*/  IMAD.IADD R16, R16, 0x1, R31 ;  /* 0x0000000110107824 */ /* 0x000fe200078e021f */
[----:B------:R-:W-:Y:S01]  /*2790*/  PRMT R30, R29, 0x7710, RZ ;  /* 0x000077101d1e7816 */ /* 0x000fe200000000ff */
[----:B------:R-:W-:Y:S01]  /*27a0*/  IMAD.MOV.U32 R29, RZ, RZ, R26 ;  /* 0x000000ffff1d7224 */ /* 0x000fe200078e001a */
[----:B------:R-:W-:-:S02]  /*27b0*/  PRMT R31, R28, 0x7710, RZ ;  /* 0x000077101c1f7816 */ /* 0x000fc400000000ff */
[----:B------:R-:W-:Y:S01]  /*27c0*/  I2FP.F32.S32 R28, R18 ;  /* 0x00000012001c7245 */ /* 0x000fe20000201400 */
[----:B------:R-:W-:Y:S01]  /*27d0*/  IMAD R29, R29, 0x3, RZ ;  /* 0x000000031d1d7824 */ /* 0x000fe200078e02ff */
[----:B------:R-:W-:Y:S01]  /*27e0*/  I2F.S16 R26, R16 ;  /* 0x00000010001a7306 */ /* 0x000fe20000101400 */
[----:B------:R-:W-:Y:S01]  /*27f0*/  IMAD.IADD R9, R9, 0x1, R30 ;  /* 0x0000000109097824 */ /* 0x000fe200078e021e */
[----:B------:R-:W-:Y:S01]  /*2800*/  PRMT R30, R25, 0x9910, RZ ;  /* 0x00009910191e7816 */ /* 0x000fe200000000ff */
[----:B------:R-:W-:Y:S02]  /*2810*/  IMAD.IADD R12, R12, 0x1, R31 ;  /* 0x000000010c0c7824 */ /* 0x000fe400078e021f */
[----:B------:R-:W-:Y:S01]  /*2820*/  FFMA R27, R28, 1.6935087842284701765e-05, R27 ;  /* 0x378e0fd31c1b7823 */ /* 0x000fe2000000001b */
[----:B------:R-:W-:Y:S01]  /*2830*/  IMAD.MOV R31, RZ, RZ, -R29 ;  /* 0x000000ffff1f7224 */ /* 0x000fe200078e0a1d */
[----:B------:R-:W-:Y:S01]  /*2840*/  I2FP.F32.S32 R28, R0 ;  /* 0x00000000001c7245 */ /* 0x000fe20000201400 */
[----:B------:R-:W-:Y:S01]  /*2850*/  IMAD R29, R30, 0x3, RZ ;  /* 0x000000031e1d7824 */ /* 0x000fe200078e02ff */
[----:B------:R-:W0:Y:S02]  /*2860*/  I2F.S16 R25, R9 ;  /* 0x0000000900197306 */ /* 0x000e240000101400 */
[----:B------:R-:W-:Y:S01]  /*2870*/  PRMT R30, R31, 0x7710, RZ ;  /* 0x000077101f1e7816 */ /* 0x000fe200000000ff */
[----:B------:R-:W-:-:S02]  /*2880*/  IMAD.MOV.U32 R31, RZ, RZ, R22 ;  /* 0x000000ffff1f7224 */ /* 0x000fc400078e0016 */
[----:B------:R-:W-:Y:S02]  /*2890*/  FFMA R28, R28, 5.6450294323440175503e-06, R27 ;  /* 0x36bd6a6f1c1c7823 */ /* 0x000fe4000000001b */
[----:B------:R-:W-:Y:S01]  /*28a0*/  IMAD.IADD R11, R11, 0x1, R30 ;  /* 0x000000010b0b7824 */ /* 0x000fe200078e021e */
[----:B------:R-:W1:Y:S01]  /*28b0*/  I2F.S16 R22, R12 ;  /* 0x0000000c00167306 */ /* 0x000e620000101400 */
[----:B------:R-:W-:Y:S02]  /*28c0*/  IMAD.MOV R30, RZ, RZ, -R29 ;  /* 0x000000ffff1e7224 */ /* 0x000fe400078e0a1d */
[----:B------:R-:W-:-:S03]  /*28d0*/  IMAD R29, R31, 0x3, RZ ;  /* 0x000000031f1d7824 */ /* 0x000fc600078e02ff */
[----:B------:R-:W-:Y:S01]  /*28e0*/  PRMT R31, R30, 0x7710, RZ ;  /* 0x000077101e1f7816 */ /* 0x000fe200000000ff */
[----:B0-----:R-:W-:Y:S01]  /*28f0*/  FFMA R28, R25, 1.8816764395523932762e-06, R28 ;  /* 0x35fc8de9191c7823 */ /* 0x001fe2000000001c */
[----:B------:R-:W-:Y:S01]  /*2900*/  IMAD.MOV R29, RZ, RZ, -R29 ;  /* 0x000000ffff1d7224 */ /* 0x000fe200078e0a1d */
[----:B------:R-:W0:Y:S02]  /*2910*/  I2F.S8 R27, R11 ;  /* 0x0000000b001b7306 */ /* 0x000e240000001400 */
[----:B------:R-:W-:Y:S01]  /*2920*/  FFMA R25, R23, 6.2722546090299147181e-07, R28 ;  /* 0x35285e9b17197823 */ /* 0x000fe2000000001c */
[----:B------:R-:W-:Y:S01]  /*2930*/  IMAD.IADD R14, R14, 0x1, R31 ;  /* 0x000000010e0e7824 */ /* 0x000fe200078e021f */
[----:B------:R-:W-:Y:S02]  /*2940*/  PRMT R28, R29, 0x7710, RZ ;  /* 0x000077101d1c7816 */ /* 0x000fe400000000ff */
[----:B------:R-:W-:Y:S01]  /*2950*/  FFMA R25, R24, 2.090751536343304906e-07, R25 ;  /* 0x34607e2418197823 */ /* 0x000fe20000000019 */
[----:B------:R-:W-:Y:S01]  /*2960*/  SHF.R.U32.HI R24, RZ, 0x1f, R3 ;  /* 0x0000001fff187819 */ /* 0x000fe20000011603 */
[----:B------:R-:W2:Y:S01]  /*2970*/  I2F.S8 R23, R14 ;  /* 0x0000000e00177306 */ /* 0x000ea20000001400 */
[----:B------:R-:W-:-:S02]  /*2980*/  IMAD.IADD R15, R15, 0x1, R28 ;  /* 0x000000010f0f7824 */ /* 0x000fc400078e021c */
[----:B------:R-:W-:Y:S01]  /*2990*/  FFMA R25, R26, 6.9691715509634377668e-08, R25 ;  /* 0x3395a96d1a197823 */ /* 0x000fe20000000019 */
[----:B------:R-:W-:-:S03]  /*29a0*/  LEA.HI.SX32 R24, R3, R24, 0x4 ;  /* 0x0000001803187211 */ /* 0x000fc600078f22ff */
[----:B-1----:R-:W-:Y:S01]  /*29b0*/  FFMA R22, R22, 2.3230571244425846089e-08, R25 ;  /* 0x32c78c9116167823 */ /* 0x002fe20000000019 */
[----:B------:R-:W-:Y:S01]  /*29c0*/  I2FP.F32.S32 R3, R24 ;  /* 0x0000001800037245 */ /* 0x000fe20000201400 */
[----:B------:R-:W1:Y:S02]  /*29d0*/  I2F.S8 R29, R15 ;  /* 0x0000000f001d7306 */ /* 0x000e640000001400 */
[----:B0-----:R-:W-:-:S04]  /*29e0*/  FFMA R22, R27, 7.7435240442014219298e-09, R22 ;  /* 0x320508611b167823 */ /* 0x001fc80000000016 */
[----:B--2---:R-:W-:-:S04]  /*29f0*/  FFMA R22, R23, 2.5811746073856056682e-09, R22 ;  /* 0x3131608117167823 */ /* 0x004fc80000000016 */
[----:B-1----:R-:W-:-:S04]  /*2a00*/  FFMA R22, R29, 8.6039153579520188941e-10, R22 ;  /* 0x306c80ac1d167823 */ /* 0x002fc80000000016 */
[----:B------:R-:W-:-:S04]  /*2a10*/  FFMA R3, R3, 2.8679716934654209126e-10, R22 ;  /* 0x2f9dab1d03037823 */ /* 0x000fc80000000016 */
        /* <DEDUP_REMOVED lines=20> */
[----:B------:R-:W-:Y:S01]  /*2b60*/  FADD R3, R3, 0.3333333432674407959 ;  /* 0x3eaaaaab03037421 */ /* 0x000fe20000000000 */
[----:B------:R-:W-:Y:S06]  /*2b70*/  @!P0 BRA `(.L_x_3) ;  /* 0x0000000400448947 */ /* 0x000fec0003800000 */
[----:B------:R-:W-:Y:S01]  /*2b80*/  ISETP.GE.AND P0, PT, R6, 0x2, PT ;  /* 0x000000020600780c */ /* 0x000fe20003f06270 */
[----:B------:R-:W-:-:S04]  /*2b90*/  FADD R3, R3, -1 ;  /* 0xbf80000003037421 */ /* 0x000fc80000000000 */
[----:B------:R-:W-:-:S08]  /*2ba0*/  FADD R3, R3, 0.11111111193895339966 ;  /* 0x3de38e3903037421 */ /* 0x000fd00000000000 */
[----:B------:R-:W-:Y:S05]  /*2bb0*/  @!P0 BRA `(.L_x_3) ;  /* 0x0000000400348947 */ /* 0x000fea0003800000 */
[----:B------:R-:W-:Y:S01]  /*2bc0*/  ISETP.GE.AND P0, PT, R2, 0x2, PT ;  /* 0x000000020200780c */ /* 0x000fe20003f06270 */
[----:B------:R-:W-:-:S04]  /*2bd0*/  FADD R3, R3, -0.3333333432674407959 ;  /* 0xbeaaaaab03037421 */ /* 0x000fc80000000000 */
[----:B------:R-:W-:-:S08]  /*2be0*/  FADD R3, R3, 0.037037037312984466553 ;  /* 0x3d17b42603037421 */ /* 0x000fd00000000000 */
[----:B------:R-:W-:Y:S05]  /*2bf0*/  @!P0 BRA `(.L_x_3) ;  /* 0x0000000400248947 */ /* 0x000fea0003800000 */
[----:B------:R-:W-:Y:S01]  /*2c00*/  ISETP.GE.AND P0, PT, R4, 0x2, PT ;  /* 0x000000020400780c */ /* 0x000fe20003f06270 */
[----:B------:R-:W-:-:S04]  /*2c10*/  FADD R3, R3, -0.11111111193895339966 ;  /* 0xbde38e3903037421 */ /* 0x000fc80000000000 */
[----:B------:R-:W-:-:S08]  /*2c20*/  FADD R3, R3, 0.012345679104328155518 ;  /* 0x3c4a458803037421 */ /* 0x000fd00000000000 */
[----:B------:R-:W-:Y:S05]  /*2c30*/  @!P0 BRA `(.L_x_3) ;  /* 0x0000000400148947 */ /* 0x000fea0003800000 */
[----:B------:R-:W-:Y:S01]  /*2c40*/  ISETP.GE.AND P0, PT, R5, 0x2, PT ;  /* 0x000000020500780c */ /* 0x000fe20003f06270 */
[----:B------:R-:W-:-:S04]  /*2c50*/  FADD R3, R3, -0.037037037312984466553 ;  /* 0xbd17b42603037421 */ /* 0x000fc80000000000 */
[----:B------:R-:W-:-:S08]  /*2c60*/  FADD R3, R3, 0.0041152262128889560699 ;  /* 0x3b86d90503037421 */ /* 0x000fd00000000000 */
[----:B------:R-:W-:Y:S05]  /*2c70*/  @!P0 BRA `(.L_x_3) ;  /* 0x0000000400048947 */ /* 0x000fea0003800000 */
[----:B------:R-:W-:Y:S01]  /*2c80*/  ISETP.GE.AND P0, PT, R20, 0x2, PT ;  /* 0x000000021400780c */ /* 0x000fe20003f06270 */
[----:B------:R-:W-:-:S04]  /*2c90*/  FADD R3, R3, -0.012345679104328155518 ;  /* 0xbc4a458803037421 */ /* 0x000fc80000000000 */
[----:B------:R-:W-:-:S08]  /*2ca0*/  FADD R3, R3, 0.0013717421097680926323 ;  /* 0x3ab3cc0703037421 */ /* 0x000fd00000000000 */
[----:B------:R-:W-:Y:S05]  /*2cb0*/  @!P0 BRA `(.L_x_3) ;  /* 0x0000000000f48947 */ /* 0x000fea0003800000 */
[----:B------:R-:W-:Y:S01]  /*2cc0*/  ISETP.GE.AND P0, PT, R7, 0x2, PT ;  /* 0x000000020700780c */ /* 0x000fe20003f06270 */
[----:B------:R-:W-:-:S04]  /*2cd0*/  FADD R3, R3, -0.0041152262128889560699 ;  /* 0xbb86d90503037421 */ /* 0x000fc80000000000 */
[----:B------:R-:W-:-:S08]  /*2ce0*/  FADD R3, R3, 0.0004572473699226975441 ;  /* 0x39efbab403037421 */ /* 0x000fd00000000000 */
[----:B------:R-:W-:Y:S05]  /*2cf0*/  @!P0 BRA `(.L_x_3) ;  /* 0x0000000000e48947 */ /* 0x000fea0003800000 */
[----:B------:R-:W-:Y:S01]  /*2d00*/  ISETP.GE.AND P0, PT, R8, 0x2, PT ;  /* 0x000000020800780c */ /* 0x000fe20003f06270 */
[----:B------:R-:W-:-:S04]  /*2d10*/  FADD R3, R3, -0.0013717421097680926323 ;  /* 0xbab3cc0703037421 */ /* 0x000fc80000000000 */
[----:B------:R-:W-:-:S08]  /*2d20*/  FADD R3, R3, 0.00015241578512359410524 ;  /* 0x391fd1cd03037421 */ /* 0x000fd00000000000 */
[----:B------:R-:W-:Y:S05]  /*2d30*/  @!P0 BRA `(.L_x_3) ;  /* 0x0000000000d48947 */ /* 0x000fea0003800000 */
[----:B------:R-:W-:Y:S01]  /*2d40*/  ISETP.GE.AND P0, PT, R21, 0x2, PT ;  /* 0x000000021500780c */ /* 0x000fe20003f06270 */
[----:B------:R-:W-:-:S04]  /*2d50*/  FADD R3, R3, -0.0004572473699226975441 ;  /* 0xb9efbab403037421 */ /* 0x000fc80000000000 */
[----:B------:R-:W-:-:S08]  /*2d60*/  FADD R3, R3, 5.0805261707864701748e-05 ;  /* 0x385517bc03037421 */ /* 0x000fd00000000000 */
[----:B------:R-:W-:Y:S05]  /*2d70*/  @!P0 BRA `(.L_x_3) ;  /* 0x0000000000c48947 */ /* 0x000fea0003800000 */
[----:B------:R-:W-:Y:S01]  /*2d80*/  ISETP.GE.AND P0, PT, R18, 0x2, PT ;  /* 0x000000021200780c */ /* 0x000fe20003f06270 */
[----:B------:R-:W-:-:S04]  /*2d90*/  FADD R3, R3, -0.00015241578512359410524 ;  /* 0xb91fd1cd03037421 */ /* 0x000fc80000000000 */
[----:B------:R-:W-:-:S08]  /*2da0*/  FADD R3, R3, 1.6935087842284701765e-05 ;  /* 0x378e0fd303037421 */ /* 0x000fd00000000000 */
[----:B------:R-:W-:Y:S05]  /*2db0*/  @!P0 BRA `(.L_x_3) ;  /* 0x0000000000b48947 */ /* 0x000fea0003800000 */
[----:B------:R-:W-:Y:S01]  /*2dc0*/  ISETP.GE.AND P0, PT, R0, 0x2, PT ;  /* 0x000000020000780c */ /* 0x000fe20003f06270 */
[----:B------:R-:W-:-:S04]  /*2dd0*/  FADD R3, R3, -5.0805261707864701748e-05 ;  /* 0xb85517bc03037421 */ /* 0x000fc80000000000 */
[----:B------:R-:W-:-:S08]  /*2de0*/  FADD R3, R3, 5.6450294323440175503e-06 ;  /* 0x36bd6a6f03037421 */ /* 0x000fd00000000000 */
[----:B------:R-:W-:Y:S05]  /*2df0*/  @!P0 BRA `(.L_x_3) ;  /* 0x0000000000a48947 */ /* 0x000fea0003800000 */
[----:B------:R-:W-:Y:S01]  /*2e00*/  PRMT R0, R9, 0x9910, RZ ;  /* 0x0000991009007816 */ /* 0x000fe200000000ff */
[----:B------:R-:W-:-:S03]  /*2e10*/  FADD R3, R3, -1.6935087842284701765e-05 ;  /* 0xb78e0fd303037421 */ /* 0x000fc60000000000 */
[----:B------:R-:W-:Y:S01]  /*2e20*/  ISETP.GE.AND P0, PT, R0, 0x2, PT ;  /* 0x000000020000780c */ /* 0x000fe20003f06270 */
[----:B------:R-:W-:-:S12]  /*2e30*/  FADD R3, R3, 1.8816764395523932762e-06 ;  /* 0x35fc8de903037421 */ /* 0x000fd80000000000 */
[----:B------:R-:W-:Y:S05]  /*2e40*/  @!P0 BRA `(.L_x_3) ;  /* 0x0000000000908947 */ /* 0x000fea0003800000 */
[----:B------:R-:W-:Y:S01]  /*2e50*/  PRMT R0, R19, 0x9910, RZ ;  /* 0x0000991013007816 */ /* 0x000fe200000000ff */
[----:B------:R-:W-:-:S03]  /*2e60*/  FADD R3, R3, -5.6450294323440175503e-06 ;  /* 0xb6bd6a6f03037421 */ /* 0x000fc60000000000 */
[----:B------:R-:W-:Y:S01]  /*2e70*/  ISETP.GE.AND P0, PT, R0, 0x2, PT ;  /* 0x000000020000780c */ /* 0x000fe20003f06270 */
[----:B------:R-:W-:-:S12]  /*2e80*/  FADD R3, R3, 6.2722546090299147181e-07 ;  /* 0x35285e9b03037421 */ /* 0x000fd80000000000 */
[----:B------:R-:W-:Y:S05]  /*2e90*/  @!P0 BRA `(.L_x_3) ;  /* 0x00000000007c8947 */ /* 0x000fea0003800000 */
[----:B------:R-:W-:Y:S01]  /*2ea0*/  PRMT R0, R17, 0x9910, RZ ;  /* 0x0000991011007816 */ /* 0x000fe200000000ff */
[----:B------:R-:W-:-:S03]  /*2eb0*/  FADD R3, R3, -1.8816764395523932762e-06 ;  /* 0xb5fc8de903037421 */ /* 0x000fc60000000000 */
[----:B------:R-:W-:Y:S01]  /*2ec0*/  ISETP.GE.AND P0, PT, R0, 0x2, PT ;  /* 0x000000020000780c */ /* 0x000fe20003f06270 */
[----:B------:R-:W-:-:S12]  /*2ed0*/  FADD R3, R3, 2.090751536343304906e-07 ;  /* 0x34607e2403037421 */ /* 0x000fd80000000000 */
[----:B------:R-:W-:Y:S05]  /*2ee0*/  @!P0 BRA `(.L_x_3) ;  /* 0x0000000000688947 */ /* 0x000fea0003800000 */
[----:B------:R-:W-:Y:S01]  /*2ef0*/  PRMT R0, R16, 0x9910, RZ ;  /* 0x0000991010007816 */ /* 0x000fe200000000ff */
[----:B------:R-:W-:-:S03]  /*2f00*/  FADD R3, R3, -6.2722546090299147181e-07 ;  /* 0xb5285e9b03037421 */ /* 0x000fc60000000000 */
[----:B------:R-:W-:Y:S01]  /*2f10*/  ISETP.GE.AND P0, PT, R0, 0x2, PT ;  /* 0x000000020000780c */ /* 0x000fe20003f06270 */
[----:B------:R-:W-:-:S12]  /*2f20*/  FADD R3, R3, 6.9691715509634377668e-08 ;  /* 0x3395a96d03037421 */ /* 0x000fd80000000000 */
[----:B------:R-:W-:Y:S05]  /*2f30*/  @!P0 BRA `(.L_x_3) ;  /* 0x0000000000548947 */ /* 0x000fea0003800000 */
[----:B------:R-:W-:Y:S01]  /*2f40*/  PRMT R0, R12, 0x9910, RZ ;  /* 0x000099100c007816 */ /* 0x000fe200000000ff */
[----:B------:R-:W-:-:S03]  /*2f50*/  FADD R3, R3, -2.090751536343304906e-07 ;  /* 0xb4607e2403037421 */ /* 0x000fc60000000000 */
[----:B------:R-:W-:Y:S01]  /*2f60*/  ISETP.GE.AND P0, PT, R0, 0x2, PT ;  /* 0x000000020000780c */ /* 0x000fe20003f06270 */
[----:B------:R-:W-:-:S12]  /*2f70*/  FADD R3, R3, 2.3230571244425846089e-08 ;  /* 0x32c78c9103037421 */ /* 0x000fd80000000000 */
[----:B------:R-:W-:Y:S05]  /*2f80*/  @!P0 BRA `(.L_x_3) ;  /* 0x0000000000408947 */ /* 0x000fea0003800000 */
[----:B------:R-:W-:Y:S01]  /*2f90*/  PRMT R0, R11, 0x8880, RZ ;  /* 0x000088800b007816 */ /* 0x000fe200000000ff */
[----:B------:R-:W-:-:S03]  /*2fa0*/  FADD R3, R3, -6.9691715509634377668e-08 ;  /* 0xb395a96d03037421 */ /* 0x000fc60000000000 */
[----:B------:R-:W-:Y:S01]  /*2fb0*/  ISETP.GE.AND P0, PT, R0, 0x2, PT ;  /* 0x000000020000780c */ /* 0x000fe20003f06270 */
[----:B------:R-:W-:-:S12]  /*2fc0*/  FADD R3, R3, 7.7435240442014219298e-09 ;  /* 0x3205086103037421 */ /* 0x000fd80000000000 */
[----:B------:R-:W-:Y:S05]  /*2fd0*/  @!P0 BRA `(.L_x_3) ;  /* 0x00000000002c8947 */ /* 0x000fea0003800000 */
[----:B------:R-:W-:Y:S01]  /*2fe0*/  PRMT R0, R14, 0x8880, RZ ;  /* 0x000088800e007816 */ /* 0x000fe200000000ff */
[----:B------:R-:W-:-:S03]  /*2ff0*/  FADD R3, R3, -2.3230571244425846089e-08 ;  /* 0xb2c78c9103037421 */ /* 0x000fc60000000000 */
[----:B------:R-:W-:Y:S01]  /*3000*/  ISETP.GE.AND P0, PT, R0, 0x2, PT ;  /* 0x000000020000780c */ /* 0x000fe20003f06270 */
[----:B------:R-:W-:-:S12]  /*3010*/  FADD R3, R3, 2.5811746073856056682e-09 ;  /* 0x3131608103037421 */ /* 0x000fd80000000000 */
[----:B------:R-:W-:Y:S05]  /*3020*/  @!P0 BRA `(.L_x_3) ;  /* 0x0000000000188947 */ /* 0x000fea0003800000 */
[----:B------:R-:W-:Y:S01]  /*3030*/  PRMT R0, R15, 0x8880, RZ ;  /* 0x000088800f007816 */ /* 0x000fe200000000ff */
[----:B------:R-:W-:-:S03]  /*3040*/  FADD R3, R3, -7.7435240442014219298e-09 ;  /* 0xb205086103037421 */ /* 0x000fc60000000000 */
[----:B------:R-:W-:Y:S01]  /*3050*/  ISETP.GE.AND P0, PT, R0, 0x2, PT ;  /* 0x000000020000780c */ /* 0x000fe20003f06270 */
[----:B------:R-:W-:-:S12]  /*3060*/  FADD R3, R3, 8.6039153579520188941e-10 ;  /* 0x306c80ac03037421 */ /* 0x000fd80000000000 */
[----:B------:R-:W-:-:S04]  /*3070*/  @P0 FADD R0, R3, -2.5811746073856056682e-09 ;  /* 0xb131608103000421 */ /* 0x000fc80000000000 */
[----:B------:R-:W-:-:S07]  /*3080*/  @P0 FADD R3, R0, 2.8679716934654209126e-10 ;  /* 0x2f9dab1d00030421 */ /* 0x000fce0000000000 */
.L_x_3:
[----:B------:R-:W-:Y:S05]  /*3090*/  BSYNC.RECONVERGENT B0 ;  /* 0x0000000000007941 */ /* 0x000fea0003800200 */
.L_x_2:
[----:B------:R-:W-:Y:S01]  /*30a0*/  FADD R3, R3, -0.5 ;  /* 0xbf00000003037421 */ /* 0x000fe20000000000 */
[----:B------:R-:W-:Y:S01]  /*30b0*/  FADD R13, R13, -0.5 ;  /* 0xbf0000000d0d7421 */ /* 0x000fe20000000000 */
[----:B------:R-:W0:Y:S02]  /*30c0*/  LDCU.64 UR10, c[0x0][0x358] ;  /* 0x00006b00ff0a77ac */ /* 0x000e240008000a00 */
[----:B------:R-:W-:-:S04]  /*30d0*/  FMUL R0, R3, R3 ;  /* 0x0000000303007220 */ /* 0x000fc80000400000 */
[----:B------:R-:W-:-:S05]  /*30e0*/  FFMA R0, R13, R13, R0 ;  /* 0x0000000d0d007223 */ /* 0x000fca0000000000 */
[----:B------:R-:W-:-:S13]  /*30f0*/  FSETP.GT.AND P0, PT, R0, 0.25, PT ;  /* 0x3e8000000000780b */ /* 0x000fda0003f04000 */
[----:B0-----:R-:W-:Y:S05]  /*3100*/  @!P0 BRA `(.L_x_4) ;  /* 0x0000000000388947 */ /* 0x001fea0003800000 */
[----:B------:R-:W0:Y:S01]  /*3110*/  S2R R0, SR_LANEID ;  /* 0x0000000000007919 */ /* 0x000e220000000000 */
[----:B------:R-:W1:Y:S01]  /*3120*/  LDC.64 R2, c[0x0][0x380] ;  /* 0x0000e000ff027b82 */ /* 0x000e620000000a00 */
[----:B------:R-:W-:Y:S02]  /*3130*/  VOTEU.ANY UR4, UPT, PT ;  /* 0x0000000000047886 */ /* 0x000fe400038e0100 */
[----:B------:R-:W-:Y:S02]  /*3140*/  UPOPC UR6, UR4 ;  /* 0x00000004000672bf */ /* 0x000fe40008000000 */
[----:B------:R-:W-:Y:S02]  /*3150*/  UFLO.U32 UR5, UR4 ;  /* 0x00000004000572bd */ /* 0x000fe400080e0000 */
[----:B------:R-:W-:Y:S01]  /*3160*/  UIMAD.WIDE.U32 UR6, UR6, 0x1, URZ ;  /* 0x00000001060678a5 */ /* 0x000fe2000f8e00ff */
[----:B------:R-:W-:-:S03]  /*3170*/  UMOV UR4, URZ ;  /* 0x000000ff00047c82 */ /* 0x000fc60008000000 */
[----:B------:R-:W-:Y:S02]  /*3180*/  UIADD3 UR4, UPT, UPT, UR7, UR4, URZ ;  /* 0x0000000407047290 */ /* 0x000fe4000fffe0ff */
[----:B------:R-:W-:Y:S02]  /*3190*/  IMAD.U32 R5, RZ, RZ, UR7 ;  /* 0x00000007ff057e24 */ /* 0x000fe4000f8e00ff */
[----:B------:R-:W-:Y:S02]  /*31a0*/  IMAD.U32 R4, RZ, RZ, UR6 ;  /* 0x00000006ff047e24 */ /* 0x000fe4000f8e00ff */
[----:B------:R-:W-:Y:S01]  /*31b0*/  IMAD.U32 R5, RZ, RZ, UR4 ;  /* 0x00000004ff057e24 */ /* 0x000fe2000f8e00ff */
[----:B0-----:R-:W-:-:S13]  /*31c0*/  ISETP.EQ.U32.AND P0, PT, R0, UR5, PT ;  /* 0x0000000500007c0c */ /* 0x001fda000bf02070 */
[----:B-1----:R-:W-:Y:S01]  /*31d0*/  @P0 REDG.E.ADD.64.STRONG.GPU desc[UR10][R2.64], R4 ;  /* 0x000000040200098e */ /* 0x002fe2000c12e50a */
[----:B------:R-:W-:Y:S05]  /*31e0*/  EXIT ;  /* 0x000000000000794d */ /* 0x000fea0003800000 */
.L_x_4:
[----:B------:R-:W0:Y:S01]  /*31f0*/  S2R R0, SR_LANEID ;  /* 0x0000000000007919 */ /* 0x000e220000000000 */
[----:B------:R-:W1:Y:S01]  /*3200*/  LDCU.64 UR8, c[0x0][0x380] ;  /* 0x00007000ff0877ac */ /* 0x000e620008000a00 */
[----:B------:R-:W-:Y:S02]  /*3210*/  VOTEU.ANY UR4, UPT, PT ;  /* 0x0000000000047886 */ /* 0x000fe400038e0100 */
[----:B------:R-:W-:Y:S02]  /*3220*/  UPOPC UR6, UR4 ;  /* 0x00000004000672bf */ /* 0x000fe40008000000 */
[----:B------:R-:W-:Y:S02]  /*3230*/  UFLO.U32 UR5, UR4 ;  /* 0x00000004000572bd */ /* 0x000fe400080e0000 */
[----:B------:R-:W-:Y:S01]  /*3240*/  UIMAD.WIDE.U32 UR6, UR6, 0x1, URZ ;  /* 0x00000001060678a5 */ /* 0x000fe2000f8e00ff */
[----:B------:R-:W-:-:S03]  /*3250*/  UMOV UR4, URZ ;  /* 0x000000ff00047c82 */ /* 0x000fc60008000000 */
[----:B------:R-:W-:Y:S02]  /*3260*/  UIADD3 UR4, UPT, UPT, UR7, UR4, URZ ;  /* 0x0000000407047290 */ /* 0x000fe4000fffe0ff */
[----:B------:R-:W-:Y:S01]  /*3270*/  IMAD.U32 R3, RZ, RZ, UR7 ;  /* 0x00000007ff037e24 */ /* 0x000fe2000f8e00ff */
[----:B-1----:R-:W-:Y:S01]  /*3280*/  UIADD3 UR8, UP0, UPT, UR8, 0x8, URZ ;  /* 0x0000000808087890 */ /* 0x002fe2000ff1e0ff */
[----:B------:R-:W-:Y:S02]  /*3290*/  IMAD.U32 R2, RZ, RZ, UR6 ;  /* 0x00000006ff027e24 */ /* 0x000fe4000f8e00ff */
[----:B------:R-:W-:Y:S01]  /*32a0*/  IMAD.U32 R3, RZ, RZ, UR4 ;  /* 0x00000004ff037e24 */ /* 0x000fe2000f8e00ff */
[----:B------:R-:W-:Y:S02]  /*32b0*/  UIADD3.X UR9, UPT, UPT, URZ, UR9, URZ, UP0, !UPT ;  /* 0x00000009ff097290 */ /* 0x000fe400087fe4ff */
[----:B------:R-:W-:-:S04]  /*32c0*/  IMAD.U32 R4, RZ, RZ, UR8 ;  /* 0x00000008ff047e24 */ /* 0x000fc8000f8e00ff */
[----:B------:R-:W-:Y:S01]  /*32d0*/  IMAD.U32 R5, RZ, RZ, UR9 ;  /* 0x00000009ff057e24 */ /* 0x000fe2000f8e00ff */
[----:B0-----:R-:W-:-:S13]  /*32e0*/  ISETP.EQ.U32.AND P0, PT, R0, UR5, PT ;  /* 0x0000000500007c0c */ /* 0x001fda000bf02070 */
[----:B------:R-:W-:Y:S01]  /*32f0*/  @P0 REDG.E.ADD.64.STRONG.GPU desc[UR10][R4.64], R2 ;  /* 0x000000020400098e */ /* 0x000fe2000c12e50a */
[----:B------:R-:W-:Y:S05]  /*3300*/  EXIT ;  /* 0x000000000000794d */ /* 0x000fea0003800000 */
.L_x_5:
[----:B------:R-:W-:-:S00]  /*3310*/  BRA `(.L_x_5) ;  /* 0xfffffffc00fc7947 */ /* 0x000fc0000383ffff */
[----:B------:R-:W-:-:S00]  /*3320*/  NOP ;  /* 0x0000000000007918 */ /* 0x000fc00000000000 */
        /* <DEDUP_REMOVED lines=13> */
.L_x_6:


//--------------------- .nv.shared.reserved.0     --------------------------
	.section	.nv.shared.reserved.0,"aw",@nobits
	.weak		__nv_reservedSMEM_offset_0_alias
	.size		__nv_reservedSMEM_offset_0_alias, 0, 64
	.other		__nv_reservedSMEM_offset_0_alias,@"STO_CUDA_RESERVED_SHARED STV_DEFAULT"
__nv_reservedSMEM_offset_0_alias:
	.zero		0
	.zero		64


//--------------------- .nv.constant0.qmc_mapper  --------------------------
	.section	.nv.constant0.qmc_mapper,"a",@progbits
	.sectionflags	@""
	.align	4
.nv.constant0.qmc_mapper:
	.zero		920


//--------------------- SYMBOLS --------------------------

	.type		.nv.reservedSmem.offset0,@object
	.size		.nv.reservedSmem.offset0,0x4
